// auto-generated by cutlass_sweep.gemm — config: {"arch": "sm_100", "cluster_m": 1, "cluster_n": 1, "dtype": "fp16", "dtype_b": "fp16", "layout": "nt", "stages": 0, "tile_k": 128, "tile_m": 128, "tile_n": 64}
#include "cutlass/cutlass.h"
#include "cutlass/gemm/collective/collective_builder.hpp"
#include "cutlass/gemm/device/gemm_universal_adapter.h"
#include "cutlass/gemm/kernel/gemm_universal.hpp"
#include "cutlass/epilogue/collective/collective_builder.hpp"

using ElemA = cutlass::half_t;
using ElemB = cutlass::half_t;
using ElemCD = cutlass::half_t;
using Acc  = float;
using TileShape    = cute::Shape<cute::_128, cute::_64, cute::_128>;
using ClusterShape = cute::Shape<cute::_1, cute::_1, cute::_1>;

using CollectiveEpilogue = typename cutlass::epilogue::collective::CollectiveBuilder<
    cutlass::arch::Sm100, cutlass::arch::OpClassTensorOp,
    TileShape, ClusterShape,
    cutlass::epilogue::collective::EpilogueTileAuto,
    Acc, Acc,
    ElemCD, cutlass::layout::RowMajor, 128 / cutlass::sizeof_bits<ElemCD>::value,
    ElemCD, cutlass::layout::RowMajor, 128 / cutlass::sizeof_bits<ElemCD>::value,
    cutlass::epilogue::collective::EpilogueScheduleAuto
  >::CollectiveOp;

using CollectiveMainloop = typename cutlass::gemm::collective::CollectiveBuilder<
    cutlass::arch::Sm100, cutlass::arch::OpClassTensorOp,
    ElemA, cutlass::layout::RowMajor, 128 / cutlass::sizeof_bits<ElemA>::value,
    ElemB, cutlass::layout::ColumnMajor, 128 / cutlass::sizeof_bits<ElemB>::value,
    Acc,
    TileShape, ClusterShape,
    cutlass::gemm::collective::StageCountAutoCarveout<static_cast<int>(sizeof(typename CollectiveEpilogue::SharedStorage))>,
    cutlass::gemm::collective::KernelScheduleAuto
  >::CollectiveOp;

using GemmKernel = cutlass::gemm::kernel::GemmUniversal<
    cute::Shape<int,int,int,int>,
    CollectiveMainloop,
    CollectiveEpilogue
>;
using Gemm = cutlass::gemm::device::GemmUniversalAdapter<GemmKernel>;

// Force the device kernel symbol into the cubin without needing a host main.
auto* _anchor = &cutlass::device_kernel<GemmKernel>;


// ===== COMPILED SASS (sm_100a) =====

	.target	sm_100a

	.elftype	@"ET_EXEC"


//--------------------- .note.nv.tkinfo           --------------------------
	.section	.note.nv.tkinfo,"",@"SHT_NOTE"
	.sectionflags	@"SHF_NOTE_NV_TKINFO"
	.tkinfo
        /*0018*/ 	.word	0x00000002
        /*0030*/ 	.string	""
        /*0030*/ 	.string	"ptxas"
        /*0030*/ 	.string	"Cuda compilation tools, release 13.0, V13.0.88"
        /*0030*/ 	.string	"Build cuda_13.0.r13.0/compiler.36424714_0"
        /*0030*/ 	.string	"-arch sm_100a -m 64 "



//--------------------- .note.nv.cuinfo           --------------------------
	.section	.note.nv.cuinfo,"",@"SHT_NOTE"
	.sectionflags	@"SHF_NOTE_NV_CUINFO"
        /*0018*/ 	.short	0x0002
        /*001a*/ 	.short	0x0064
        /*001c*/ 	.short	0x0082
	.zero		2


//--------------------- .nv.info                  --------------------------
	.section	.nv.info,"",@"SHT_CUDA_INFO"
	.align	4


	//----- nvinfo : EIATTR_REGCOUNT
	.align		4
        /*0000*/ 	.byte	0x04, 0x2f
        /*0002*/ 	.short	(.L_19 - .L_18)
	.align		4
.L_18:
        /*0004*/ 	.word	index@(_ZN7cutlass13device_kernelINS_4gemm6kernel13GemmUniversalIN4cute5tupleIJiiiiEEENS1_10collective13CollectiveMmaINS1_35MainloopSm100TmaUmmaWarpSpecializedILi4ELi2ELi4ENS5_IJNS4_1CILi1EEESB_SB_EEEEENS5_IJNSA_ILi128EEENSA_ILi64EEESE_EEENS_6half_tENS5_IJlSB_lEEESH_SI_NS4_8TiledMMAINS4_8MMA_AtomIJNS4_20SM100_MMA_F16BF16_SSISH_SH_fLi128ELi64ELNS4_4UMMA5MajorE0ELSN_0ELNSM_7ScaleInE0ELSO_0EEEEEENS4_6LayoutISC_NS5_IJNSA_ILi0EEESS_SS_EEEEENS5_IJNS4_10UnderscoreESV_SV_EEEEENS4_13SM90_TMA_LOADENS4_14ComposedLayoutINS4_7SwizzleILi3ELi4ELi3EEENS4_18smem_ptr_flag_bitsILi16EEENSR_INS5_IJNSA_ILi8EEESF_EEENS5_IJSF_SB_EEEEEEEvNS4_8identityESY_S18_vS19_EENS_8epilogue10collective18CollectiveEpilogueINS1B_23Sm100TmaWarpSpecializedILi3ELi2ELi32ELb1ELb0EEEJSG_NS5_IJNSR_ISE_SB_EENSR_INSA_ILi32EEESB_EEEEESH_SI_SH_SI_NS1B_6fusion15FusionCallbacksIS1F_NS1K_17LinearCombinationISH_fSH_fLNS_15FloatRoundStyleE2EEESG_S1J_JEEENS4_5SM1004TMEM4LOAD26SM100_TMEM_LOAD_32dp32b32xESY_NSZ_INS10_ILi2ELi4ELi3EEES13_NSR_INS5_IJS14_S1H_EEENS5_IJS1H_SB_EEEEEEENS4_39AutoVectorizingCopyWithAssumedAlignmentILi128EEENS4_14SM90_TMA_STOREES1Y_S20_S20_EEEvvEEEEvNT_6ParamsE)
        /*0008*/ 	.word	0x0000006f


	//----- nvinfo : EIATTR_FRAME_SIZE
	.align		4
.L_19:
        /*000c*/ 	.byte	0x04, 0x11
        /*000e*/ 	.short	(.L_21 - .L_20)
	.align		4
.L_20:
        /*0010*/ 	.word	index@($__internal_2_$__cuda_sm10x_tcgen05_guardrail_trap_unallocated_columns_being_dealloced)
        /*0014*/ 	.word	0x00000000


	//----- nvinfo : EIATTR_FRAME_SIZE
	.align		4
.L_21:
        /*0018*/ 	.byte	0x04, 0x11
        /*001a*/ 	.short	(.L_23 - .L_22)
	.align		4
.L_22:
        /*001c*/ 	.word	index@($__internal_1_$__cuda_sm10x_tcgen05_guardrail_trap_phase_invalid_during_alloc)
        /*0020*/ 	.word	0x00000000


	//----- nvinfo : EIATTR_FRAME_SIZE
	.align		4
.L_23:
        /*0024*/ 	.byte	0x04, 0x11
        /*0026*/ 	.short	(.L_25 - .L_24)
	.align		4
.L_24:
        /*0028*/ 	.word	index@($__internal_0_$__cuda_sm10x_tcgen05_guardrail_trap_col_being_dealloced_not_returned_by_alloc)
        /*002c*/ 	.word	0x00000000


	//----- nvinfo : EIATTR_FRAME_SIZE
	.align		4
.L_25:
        /*0030*/ 	.byte	0x04, 0x11
        /*0032*/ 	.short	(.L_27 - .L_26)
	.align		4
.L_26:
        /*0034*/ 	.word	index@(_ZN7cutlass13device_kernelINS_4gemm6kernel13GemmUniversalIN4cute5tupleIJiiiiEEENS1_10collective13CollectiveMmaINS1_35MainloopSm100TmaUmmaWarpSpecializedILi4ELi2ELi4ENS5_IJNS4_1CILi1EEESB_SB_EEEEENS5_IJNSA_ILi128EEENSA_ILi64EEESE_EEENS_6half_tENS5_IJlSB_lEEESH_SI_NS4_8TiledMMAINS4_8MMA_AtomIJNS4_20SM100_MMA_F16BF16_SSISH_SH_fLi128ELi64ELNS4_4UMMA5MajorE0ELSN_0ELNSM_7ScaleInE0ELSO_0EEEEEENS4_6LayoutISC_NS5_IJNSA_ILi0EEESS_SS_EEEEENS5_IJNS4_10UnderscoreESV_SV_EEEEENS4_13SM90_TMA_LOADENS4_14ComposedLayoutINS4_7SwizzleILi3ELi4ELi3EEENS4_18smem_ptr_flag_bitsILi16EEENSR_INS5_IJNSA_ILi8EEESF_EEENS5_IJSF_SB_EEEEEEEvNS4_8identityESY_S18_vS19_EENS_8epilogue10collective18CollectiveEpilogueINS1B_23Sm100TmaWarpSpecializedILi3ELi2ELi32ELb1ELb0EEEJSG_NS5_IJNSR_ISE_SB_EENSR_INSA_ILi32EEESB_EEEEESH_SI_SH_SI_NS1B_6fusion15FusionCallbacksIS1F_NS1K_17LinearCombinationISH_fSH_fLNS_15FloatRoundStyleE2EEESG_S1J_JEEENS4_5SM1004TMEM4LOAD26SM100_TMEM_LOAD_32dp32b32xESY_NSZ_INS10_ILi2ELi4ELi3EEES13_NSR_INS5_IJS14_S1H_EEENS5_IJS1H_SB_EEEEEEENS4_39AutoVectorizingCopyWithAssumedAlignmentILi128EEENS4_14SM90_TMA_STOREES1Y_S20_S20_EEEvvEEEEvNT_6ParamsE)
        /*0038*/ 	.word	0x00000000


	//----- nvinfo : EIATTR_MIN_STACK_SIZE
	.align		4
.L_27:
        /*003c*/ 	.byte	0x04, 0x12
        /*003e*/ 	.short	(.L_29 - .L_28)
	.align		4
.L_28:
        /*0040*/ 	.word	index@(_ZN7cutlass13device_kernelINS_4gemm6kernel13GemmUniversalIN4cute5tupleIJiiiiEEENS1_10collective13CollectiveMmaINS1_35MainloopSm100TmaUmmaWarpSpecializedILi4ELi2ELi4ENS5_IJNS4_1CILi1EEESB_SB_EEEEENS5_IJNSA_ILi128EEENSA_ILi64EEESE_EEENS_6half_tENS5_IJlSB_lEEESH_SI_NS4_8TiledMMAINS4_8MMA_AtomIJNS4_20SM100_MMA_F16BF16_SSISH_SH_fLi128ELi64ELNS4_4UMMA5MajorE0ELSN_0ELNSM_7ScaleInE0ELSO_0EEEEEENS4_6LayoutISC_NS5_IJNSA_ILi0EEESS_SS_EEEEENS5_IJNS4_10UnderscoreESV_SV_EEEEENS4_13SM90_TMA_LOADENS4_14ComposedLayoutINS4_7SwizzleILi3ELi4ELi3EEENS4_18smem_ptr_flag_bitsILi16EEENSR_INS5_IJNSA_ILi8EEESF_EEENS5_IJSF_SB_EEEEEEEvNS4_8identityESY_S18_vS19_EENS_8epilogue10collective18CollectiveEpilogueINS1B_23Sm100TmaWarpSpecializedILi3ELi2ELi32ELb1ELb0EEEJSG_NS5_IJNSR_ISE_SB_EENSR_INSA_ILi32EEESB_EEEEESH_SI_SH_SI_NS1B_6fusion15FusionCallbacksIS1F_NS1K_17LinearCombinationISH_fSH_fLNS_15FloatRoundStyleE2EEESG_S1J_JEEENS4_5SM1004TMEM4LOAD26SM100_TMEM_LOAD_32dp32b32xESY_NSZ_INS10_ILi2ELi4ELi3EEES13_NSR_INS5_IJS14_S1H_EEENS5_IJS1H_SB_EEEEEEENS4_39AutoVectorizingCopyWithAssumedAlignmentILi128EEENS4_14SM90_TMA_STOREES1Y_S20_S20_EEEvvEEEEvNT_6ParamsE)
        /*0044*/ 	.word	0x00000000
.L_29:


//--------------------- .nv.compat                --------------------------
	.section	.nv.compat,"",@"SHT_CUDA_COMPAT_INFO"
	.align	4
        /*0000*/ 	.byte	0x02, 0x09, 0x01, 0x00, 0x02, 0x02, 0x02, 0x00, 0x02, 0x05, 0x05, 0x00, 0x03, 0x07, 0x01, 0x01
        /*0010*/ 	.byte	0x02, 0x03, 0x01, 0x00, 0x02, 0x06, 0x01, 0x00, 0x04, 0x0b, 0x08, 0x00, 0x09, 0x00, 0x00, 0x00
        /*0020*/ 	.byte	0x00, 0x00, 0x00, 0x00


//--------------------- .nv.info._ZN7cutlass13device_kernelINS_4gemm6kernel13GemmUniversalIN4cute5tupleIJiiiiEEENS1_10collective13CollectiveMmaINS1_35MainloopSm100TmaUmmaWarpSpecializedILi4ELi2ELi4ENS5_IJNS4_1CILi1EEESB_SB_EEEEENS5_IJNSA_ILi128EEENSA_ILi64EEESE_EEENS_6half_tENS5_IJlSB_lEEESH_SI_NS4_8TiledMMAINS4_8MMA_AtomIJNS4_20SM100_MMA_F16BF16_SSISH_SH_fLi128ELi64ELNS4_4UMMA5MajorE0ELSN_0ELNSM_7ScaleInE0ELSO_0EEEEEENS4_6LayoutISC_NS5_IJNSA_ILi0EEESS_SS_EEEEENS5_IJNS4_10UnderscoreESV_SV_EEEEENS4_13SM90_TMA_LOADENS4_14ComposedLayoutINS4_7SwizzleILi3ELi4ELi3EEENS4_18smem_ptr_flag_bitsILi16EEENSR_INS5_IJNSA_ILi8EEESF_EEENS5_IJSF_SB_EEEEEEEvNS4_8identityESY_S18_vS19_EENS_8epilogue10collective18CollectiveEpilogueINS1B_23Sm100TmaWarpSpecializedILi3ELi2ELi32ELb1ELb0EEEJSG_NS5_IJNSR_ISE_SB_EENSR_INSA_ILi32EEESB_EEEEESH_SI_SH_SI_NS1B_6fusion15FusionCallbacksIS1F_NS1K_17LinearCombinationISH_fSH_fLNS_15FloatRoundStyleE2EEESG_S1J_JEEENS4_5SM1004TMEM4LOAD26SM100_TMEM_LOAD_32dp32b32xESY_NSZ_INS10_ILi2ELi4ELi3EEES13_NSR_INS5_IJS14_S1H_EEENS5_IJS1H_SB_EEEEEEENS4_39AutoVectorizingCopyWithAssumedAlignmentILi128EEENS4_14SM90_TMA_STOREES1Y_S20_S20_EEEvvEEEEvNT_6ParamsE --------------------------
	.section	.nv.info._ZN7cutlass13device_kernelINS_4gemm6kernel13GemmUniversalIN4cute5tupleIJiiiiEEENS1_10collective13CollectiveMmaINS1_35MainloopSm100TmaUmmaWarpSpecializedILi4ELi2ELi4ENS5_IJNS4_1CILi1EEESB_SB_EEEEENS5_IJNSA_ILi128EEENSA_ILi64EEESE_EEENS_6half_tENS5_IJlSB_lEEESH_SI_NS4_8TiledMMAINS4_8MMA_AtomIJNS4_20SM100_MMA_F16BF16_SSISH_SH_fLi128ELi64ELNS4_4UMMA5MajorE0ELSN_0ELNSM_7ScaleInE0ELSO_0EEEEEENS4_6LayoutISC_NS5_IJNSA_ILi0EEESS_SS_EEEEENS5_IJNS4_10UnderscoreESV_SV_EEEEENS4_13SM90_TMA_LOADENS4_14ComposedLayoutINS4_7SwizzleILi3ELi4ELi3EEENS4_18smem_ptr_flag_bitsILi16EEENSR_INS5_IJNSA_ILi8EEESF_EEENS5_IJSF_SB_EEEEEEEvNS4_8identityESY_S18_vS19_EENS_8epilogue10collective18CollectiveEpilogueINS1B_23Sm100TmaWarpSpecializedILi3ELi2ELi32ELb1ELb0EEEJSG_NS5_IJNSR_ISE_SB_EENSR_INSA_ILi32EEESB_EEEEESH_SI_SH_SI_NS1B_6fusion15FusionCallbacksIS1F_NS1K_17LinearCombinationISH_fSH_fLNS_15FloatRoundStyleE2EEESG_S1J_JEEENS4_5SM1004TMEM4LOAD26SM100_TMEM_LOAD_32dp32b32xESY_NSZ_INS10_ILi2ELi4ELi3EEES13_NSR_INS5_IJS14_S1H_EEENS5_IJS1H_SB_EEEEEEENS4_39AutoVectorizingCopyWithAssumedAlignmentILi128EEENS4_14SM90_TMA_STOREES1Y_S20_S20_EEEvvEEEEvNT_6ParamsE,"",@"SHT_CUDA_INFO"
	.sectionflags	@""
	.align	4


	//----- nvinfo : EIATTR_CUDA_API_VERSION
	.align		4
        /*0000*/ 	.byte	0x04, 0x37
        /*0002*/ 	.short	(.L_31 - .L_30)
.L_30:
        /*0004*/ 	.word	0x00000082


	//----- nvinfo : EIATTR_KPARAM_INFO
	.align		4
.L_31:
        /*0008*/ 	.byte	0x04, 0x17
        /*000a*/ 	.short	(.L_33 - .L_32)
.L_32:
        /*000c*/ 	.word	0x00000000
        /*0010*/ 	.short	0x0000
        /*0012*/ 	.short	0x0000
        /*0014*/ 	.byte	0x00, 0xf0, 0x01, 0x20


	//----- nvinfo : EIATTR_AT_ENTRY_FRAGMENTS
	.align		4
.L_33:
        /*0018*/ 	.byte	0x04, 0x4f
        /*001a*/ 	.short	(.L_35 - .L_34)


	//   ....[0]....
.L_34:
        /*001c*/ 	.word	0x00000006


	//----- nvinfo : EIATTR_RESERVED_SMEM_USED
	.align		4
.L_35:
        /*0020*/ 	.byte	0x01, 0x41
	.zero		2


	//----- nvinfo : EIATTR_SPARSE_MMA_MASK
	.align		4
        /*0024*/ 	.byte	0x03, 0x50
        /*0026*/ 	.short	0x0000


	//----- nvinfo : EIATTR_TCGEN05_1CTA_USED
	.align		4
        /*0028*/ 	.byte	0x01, 0x51
	.zero		2


	//----- nvinfo : EIATTR_MAXREG_COUNT
	.align		4
        /*002c*/ 	.byte	0x03, 0x1b
        /*002e*/ 	.short	0x00ff


	//----- nvinfo : EIATTR_NUM_BARRIERS
	.align		4
        /*0030*/ 	.byte	0x02, 0x4c
        /*0032*/ 	.byte	0x07
	.zero		1


	//----- nvinfo : EIATTR_EXTERNS
	.align		4
        /*0034*/ 	.byte	0x04, 0x0f
        /*0036*/ 	.short	(.L_37 - .L_36)


	//   ....[0]....
	.align		4
.L_36:
        /*0038*/ 	.word	index@(__assertfail)


	//----- nvinfo : EIATTR_MERCURY_ISA_VERSION
	.align		4
.L_37:
        /*003c*/ 	.byte	0x03, 0x5f
        /*003e*/ 	.short	0x0101


	//----- nvinfo : EIATTR_INT_WARP_WIDE_INSTR_OFFSETS
	.align		4
        /*0040*/ 	.byte	0x04, 0x31
        /*0042*/ 	.short	(.L_39 - .L_38)


	//   ....[0]....
.L_38:
        /*0044*/ 	.word	0x00001f20


	//   ....[1]....
        /*0048*/ 	.word	0x00003b20


	//   ....[2]....
        /*004c*/ 	.word	0x00003b50


	//   ....[3]....
        /*0050*/ 	.word	0x00003ba0


	//   ....[4]....
        /*0054*/ 	.word	0x00004490


	//   ....[5]....
        /*0058*/ 	.word	0x000044b0


	//   ....[6]....
        /*005c*/ 	.word	0x00004780


	//   ....[7]....
        /*0060*/ 	.word	0x000048b0


	//----- nvinfo : EIATTR_COOP_GROUP_MASK_REGIDS
	.align		4
.L_39:
        /*0064*/ 	.byte	0x04, 0x29
        /*0066*/ 	.short	(.L_41 - .L_40)


	//   ....[0]....
.L_40:
        /*0068*/ 	.word	0xffffffff


	//   ....[1]....
        /*006c*/ 	.word	0xffffffff


	//   ....[2]....
        /*0070*/ 	.word	0xffffffff


	//   ....[3]....
        /*0074*/ 	.word	0xffffffff


	//   ....[4]....
        /*0078*/ 	.word	0xffffffff


	//   ....[5]....
        /*007c*/ 	.word	0xffffffff


	//   ....[6]....
        /*0080*/ 	.word	0xffffffff


	//   ....[7]....
        /*0084*/ 	.word	0xffffffff


	//   ....[8]....
        /*0088*/ 	.word	0xffffffff


	//   ....[9]....
        /*008c*/ 	.word	0xffffffff


	//   ....[10]....
        /*0090*/ 	.word	0xffffffff


	//   ....[11]....
        /*0094*/ 	.word	0xffffffff


	//   ....[12]....
        /*0098*/ 	.word	0xffffffff


	//----- nvinfo : EIATTR_COOP_GROUP_INSTR_OFFSETS
	.align		4
.L_41:
        /*009c*/ 	.byte	0x04, 0x28
        /*009e*/ 	.short	(.L_43 - .L_42)


	//   ....[0]....
.L_42:
        /*00a0*/ 	.word	0x00000090


	//   ....[1]....
        /*00a4*/ 	.word	0x000004d0


	//   ....[2]....
        /*00a8*/ 	.word	0x00000640


	//   ....[3]....
        /*00ac*/ 	.word	0x000007c0


	//   ....[4]....
        /*00b0*/ 	.word	0x000008c0


	//   ....[5]....
        /*00b4*/ 	.word	0x00000a30


	//   ....[6]....
        /*00b8*/ 	.word	0x00000bd0


	//   ....[7]....
        /*00bc*/ 	.word	0x00001e00


	//   ....[8]....
        /*00c0*/ 	.word	0x00002be0


	//   ....[9]....
        /*00c4*/ 	.word	0x00002df0


	//   ....[10]....
        /*00c8*/ 	.word	0x00002e20


	//   ....[11]....
        /*00cc*/ 	.word	0x00003a10


	//   ....[12]....
        /*00d0*/ 	.word	0x00003c40


	//----- nvinfo : EIATTR_VRC_CTA_INIT_COUNT
	.align		4
.L_43:
        /*00d4*/ 	.byte	0x02, 0x4a
        /*00d6*/ 	.byte	0x80
	.zero		1


	//----- nvinfo : EIATTR_SYSCALL_OFFSETS
	.align		4
        /*00d8*/ 	.byte	0x04, 0x46
        /*00da*/ 	.short	(.L_45 - .L_44)


	//   ....[0]....
.L_44:
        /*00dc*/ 	.word	0x00005460


	//   ....[1]....
        /*00e0*/ 	.word	0x00005550


	//   ....[2]....
        /*00e4*/ 	.word	0x00005d90


	//   ....[3]....
        /*00e8*/ 	.word	0x00006a40


	//----- nvinfo : EIATTR_MBARRIER_INSTR_OFFSETS
	.align		4
.L_45:
        /*00ec*/ 	.byte	0x04, 0x39
        /*00ee*/ 	.short	(.L_47 - .L_46)


	//   ....[0]....
.L_46:
        /*00f0*/ 	.word	0x000005b0
        /*00f4*/ 	.word	0x000000ff
        /*00f8*/ 	.word	0x00000000
        /*00fc*/ 	.short	0x0100
        /*00fe*/ 	.byte	0x05
	.zero		1


	//   ....[1]....
        /*0100*/ 	.word	0x000005c0
        /*0104*/ 	.word	0x000000ff
        /*0108*/ 	.word	0x00000020
        /*010c*/ 	.short	0x0100
        /*010e*/ 	.byte	0x05
	.zero		1


	//   ....[2]....
        /*0110*/ 	.word	0x000005d0
        /*0114*/ 	.word	0x000000ff
        /*0118*/ 	.word	0x00000008
        /*011c*/ 	.short	0x0100
        /*011e*/ 	.byte	0x05
	.zero		1


	//   ....[3]....
        /*0120*/ 	.word	0x000005e0
        /*0124*/ 	.word	0x000000ff
        /*0128*/ 	.word	0x00000028
        /*012c*/ 	.short	0x0100
        /*012e*/ 	.byte	0x05
	.zero		1


	//   ....[4]....
        /*0130*/ 	.word	0x000005f0
        /*0134*/ 	.word	0x000000ff
        /*0138*/ 	.word	0x00000010
        /*013c*/ 	.short	0x0100
        /*013e*/ 	.byte	0x05
	.zero		1


	//   ....[5]....
        /*0140*/ 	.word	0x00000600
        /*0144*/ 	.word	0x000000ff
        /*0148*/ 	.word	0x00000030
        /*014c*/ 	.short	0x0100
        /*014e*/ 	.byte	0x05
	.zero		1


	//   ....[6]....
        /*0150*/ 	.word	0x00000610
        /*0154*/ 	.word	0x000000ff
        /*0158*/ 	.word	0x00000018
        /*015c*/ 	.short	0x0100
        /*015e*/ 	.byte	0x05
	.zero		1


	//   ....[7]....
        /*0160*/ 	.word	0x00000620
        /*0164*/ 	.word	0x000000ff
        /*0168*/ 	.word	0x00000038
        /*016c*/ 	.short	0x0100
        /*016e*/ 	.byte	0x05
	.zero		1


	//   ....[8]....
        /*0170*/ 	.word	0x00000750
        /*0174*/ 	.word	0x000000ff
        /*0178*/ 	.word	0x00000040
        /*017c*/ 	.short	0x0100
        /*017e*/ 	.byte	0x07
	.zero		1


	//   ....[9]....
        /*0180*/ 	.word	0x00000760
        /*0184*/ 	.word	0x000000ff
        /*0188*/ 	.word	0x00000058
        /*018c*/ 	.short	0x0100
        /*018e*/ 	.byte	0x07
	.zero		1


	//   ....[10]....
        /*0190*/ 	.word	0x00000770
        /*0194*/ 	.word	0x000000ff
        /*0198*/ 	.word	0x00000048
        /*019c*/ 	.short	0x0100
        /*019e*/ 	.byte	0x07
	.zero		1


	//   ....[11]....
        /*01a0*/ 	.word	0x00000780
        /*01a4*/ 	.word	0x000000ff
        /*01a8*/ 	.word	0x00000060
        /*01ac*/ 	.short	0x0100
        /*01ae*/ 	.byte	0x07
	.zero		1


	//   ....[12]....
        /*01b0*/ 	.word	0x00000790
        /*01b4*/ 	.word	0x000000ff
        /*01b8*/ 	.word	0x00000050
        /*01bc*/ 	.short	0x0100
        /*01be*/ 	.byte	0x07
	.zero		1


	//   ....[13]....
        /*01c0*/ 	.word	0x000007a0
        /*01c4*/ 	.word	0x000000ff
        /*01c8*/ 	.word	0x00000068
        /*01cc*/ 	.short	0x0100
        /*01ce*/ 	.byte	0x07
	.zero		1


	//   ....[14]....
        /*01d0*/ 	.word	0x00000890
        /*01d4*/ 	.word	0x000000ff
        /*01d8*/ 	.word	0x00000070
        /*01dc*/ 	.short	0x0100
        /*01de*/ 	.byte	0x05
	.zero		1


	//   ....[15]....
        /*01e0*/ 	.word	0x000008a0
        /*01e4*/ 	.word	0x000000ff
        /*01e8*/ 	.word	0x00000078
        /*01ec*/ 	.short	0x0100
        /*01ee*/ 	.byte	0x05
	.zero		1


	//   ....[16]....
        /*01f0*/ 	.word	0x000009e0
        /*01f4*/ 	.word	0x000000ff
        /*01f8*/ 	.word	0x00000080
        /*01fc*/ 	.short	0x0100
        /*01fe*/ 	.byte	0x05
	.zero		1


	//   ....[17]....
        /*0200*/ 	.word	0x000009f0
        /*0204*/ 	.word	0x000000ff
        /*0208*/ 	.word	0x00000090
        /*020c*/ 	.short	0x0100
        /*020e*/ 	.byte	0x05
	.zero		1


	//   ....[18]....
        /*0210*/ 	.word	0x00000a00
        /*0214*/ 	.word	0x000000ff
        /*0218*/ 	.word	0x00000088
        /*021c*/ 	.short	0x0100
        /*021e*/ 	.byte	0x05
	.zero		1


	//   ....[19]....
        /*0220*/ 	.word	0x00000a10
        /*0224*/ 	.word	0x000000ff
        /*0228*/ 	.word	0x00000098
        /*022c*/ 	.short	0x0100
        /*022e*/ 	.byte	0x05
	.zero		1


	//   ....[20]....
        /*0230*/ 	.word	0x00000b40
        /*0234*/ 	.word	0x000000ff
        /*0238*/ 	.word	0x000000a0
        /*023c*/ 	.short	0x0100
        /*023e*/ 	.byte	0x07
	.zero		1


	//   ....[21]....
        /*0240*/ 	.word	0x00000b50
        /*0244*/ 	.word	0x000000ff
        /*0248*/ 	.word	0x000000c0
        /*024c*/ 	.short	0x0100
        /*024e*/ 	.byte	0x07
	.zero		1


	//   ....[22]....
        /*0250*/ 	.word	0x00000b60
        /*0254*/ 	.word	0x000000ff
        /*0258*/ 	.word	0x000000a8
        /*025c*/ 	.short	0x0100
        /*025e*/ 	.byte	0x07
	.zero		1


	//   ....[23]....
        /*0260*/ 	.word	0x00000b70
        /*0264*/ 	.word	0x000000ff
        /*0268*/ 	.word	0x000000c8
        /*026c*/ 	.short	0x0100
        /*026e*/ 	.byte	0x07
	.zero		1


	//   ....[24]....
        /*0270*/ 	.word	0x00000b80
        /*0274*/ 	.word	0x000000ff
        /*0278*/ 	.word	0x000000b0
        /*027c*/ 	.short	0x0100
        /*027e*/ 	.byte	0x07
	.zero		1


	//   ....[25]....
        /*0280*/ 	.word	0x00000b90
        /*0284*/ 	.word	0x000000ff
        /*0288*/ 	.word	0x000000d0
        /*028c*/ 	.short	0x0100
        /*028e*/ 	.byte	0x07
	.zero		1


	//   ....[26]....
        /*0290*/ 	.word	0x00000ba0
        /*0294*/ 	.word	0x000000ff
        /*0298*/ 	.word	0x000000b8
        /*029c*/ 	.short	0x0100
        /*029e*/ 	.byte	0x07
	.zero		1


	//   ....[27]....
        /*02a0*/ 	.word	0x00000bb0
        /*02a4*/ 	.word	0x000000ff
        /*02a8*/ 	.word	0x000000d8
        /*02ac*/ 	.short	0x0100
        /*02ae*/ 	.byte	0x07
	.zero		1


	//   ....[28]....
        /*02b0*/ 	.word	0x00000ca0
        /*02b4*/ 	.word	0x000000ff
        /*02b8*/ 	.word	0x000000e0
        /*02bc*/ 	.short	0x0100
        /*02be*/ 	.byte	0x05
	.zero		1


	//   ....[29]....
        /*02c0*/ 	.word	0x00000cb0
        /*02c4*/ 	.word	0x000000ff
        /*02c8*/ 	.word	0x000000f0
        /*02cc*/ 	.short	0x0100
        /*02ce*/ 	.byte	0x05
	.zero		1


	//   ....[30]....
        /*02d0*/ 	.word	0x00000cc0
        /*02d4*/ 	.word	0x000000ff
        /*02d8*/ 	.word	0x000000e8
        /*02dc*/ 	.short	0x0100
        /*02de*/ 	.byte	0x05
	.zero		1


	//   ....[31]....
        /*02e0*/ 	.word	0x00000cd0
        /*02e4*/ 	.word	0x000000ff
        /*02e8*/ 	.word	0x000000f8
        /*02ec*/ 	.short	0x0100
        /*02ee*/ 	.byte	0x05
	.zero		1


	//   ....[32]....
        /*02f0*/ 	.word	0x000015a0
        /*02f4*/ 	.word	0x00000002
        /*02f8*/ 	.word	0x000000f0
        /*02fc*/ 	.short	0x010a
        /*02fe*/ 	.byte	0xff
	.zero		1


	//   ....[33]....
        /*0300*/ 	.word	0x000015d0
        /*0304*/ 	.word	0x00000002
        /*0308*/ 	.word	0x000000e0
        /*030c*/ 	.short	0x0101
        /*030e*/ 	.byte	0xff
	.zero		1


	//   ....[34]....
        /*0310*/ 	.word	0x000016a0
        /*0314*/ 	.word	0x000000ff
        /*0318*/ 	.word	0x00000020
        /*031c*/ 	.short	0x010a
        /*031e*/ 	.byte	0x08
	.zero		1


	//   ....[35]....
        /*0320*/ 	.word	0x00001740
        /*0324*/ 	.word	0x000000ff
        /*0328*/ 	.word	0x00000020
        /*032c*/ 	.short	0x010a
        /*032e*/ 	.byte	0x21
	.zero		1


	//   ....[36]....
        /*0330*/ 	.word	0x00001890
        /*0334*/ 	.word	0x000000ff
        /*0338*/ 	.word	0x00000020
        /*033c*/ 	.short	0x010a
        /*033e*/ 	.byte	0x08
	.zero		1


	//   ....[37]....
        /*0340*/ 	.word	0x00001a60
        /*0344*/ 	.word	0x000000ff
        /*0348*/ 	.word	0x00000078
        /*034c*/ 	.short	0x0101
        /*034e*/ 	.byte	0x04
	.zero		1


	//   ....[38]....
        /*0350*/ 	.word	0x00001a80
        /*0354*/ 	.word	0x000000ff
        /*0358*/ 	.word	0x00000020
        /*035c*/ 	.short	0x010a
        /*035e*/ 	.byte	0x08
	.zero		1


	//   ....[39]....
        /*0360*/ 	.word	0x00001b00
        /*0364*/ 	.word	0x000000ff
        /*0368*/ 	.word	0x00000020
        /*036c*/ 	.short	0x010a
        /*036e*/ 	.byte	0x21
	.zero		1


	//   ....[40]....
        /*0370*/ 	.word	0x00001c50
        /*0374*/ 	.word	0x000000ff
        /*0378*/ 	.word	0x00000020
        /*037c*/ 	.short	0x010a
        /*037e*/ 	.byte	0x08
	.zero		1


	//   ....[41]....
        /*0380*/ 	.word	0x00001e30
        /*0384*/ 	.word	0x00000002
        /*0388*/ 	.word	0x00000080
        /*038c*/ 	.short	0x010a
        /*038e*/ 	.byte	0xff
	.zero		1


	//   ....[42]....
        /*0390*/ 	.word	0x00001ef0
        /*0394*/ 	.word	0x00000002
        /*0398*/ 	.word	0x00000000
        /*039c*/ 	.short	0x0101
        /*039e*/ 	.byte	0xff
	.zero		1


	//   ....[43]....
        /*03a0*/ 	.word	0x00002450
        /*03a4*/ 	.word	0x000000ff
        /*03a8*/ 	.word	0x00000000
        /*03ac*/ 	.short	0x010a
        /*03ae*/ 	.byte	0x05
	.zero		1


	//   ....[44]....
        /*03b0*/ 	.word	0x000024e0
        /*03b4*/ 	.word	0x000000ff
        /*03b8*/ 	.word	0x00000000
        /*03bc*/ 	.short	0x010a
        /*03be*/ 	.byte	0x05
	.zero		1


	//   ....[45]....
        /*03c0*/ 	.word	0x00002570
        /*03c4*/ 	.word	0x000000ff
        /*03c8*/ 	.word	0x00000000
        /*03cc*/ 	.short	0x010a
        /*03ce*/ 	.byte	0x05
	.zero		1


	//   ....[46]....
        /*03d0*/ 	.word	0x00002610
        /*03d4*/ 	.word	0x00000000
        /*03d8*/ 	.word	0x00000000
        /*03dc*/ 	.short	0x010a
        /*03de*/ 	.byte	0xff
	.zero		1


	//   ....[47]....
        /*03e0*/ 	.word	0x00002730
        /*03e4*/ 	.word	0x00000000
        /*03e8*/ 	.word	0x000000e0
        /*03ec*/ 	.short	0x010a
        /*03ee*/ 	.byte	0xff
	.zero		1


	//   ....[48]....
        /*03f0*/ 	.word	0x000027a0
        /*03f4*/ 	.word	0x00000000
        /*03f8*/ 	.word	0x00000000
        /*03fc*/ 	.short	0x0101
        /*03fe*/ 	.byte	0xff
	.zero		1


	//   ....[49]....
        /*0400*/ 	.word	0x000027c0
        /*0404*/ 	.word	0x000000ff
        /*0408*/ 	.word	0x00000090
        /*040c*/ 	.short	0x010a
        /*040e*/ 	.byte	0x05
	.zero		1


	//   ....[50]....
        /*0410*/ 	.word	0x000028e0
        /*0414*/ 	.word	0x00000000
        /*0418*/ 	.word	0x00000080
        /*041c*/ 	.short	0x010a
        /*041e*/ 	.byte	0xff
	.zero		1


	//   ....[51]....
        /*0420*/ 	.word	0x000029e0
        /*0424*/ 	.word	0x00000000
        /*0428*/ 	.word	0x00000000
        /*042c*/ 	.short	0x0101
        /*042e*/ 	.byte	0xff
	.zero		1


	//   ....[52]....
        /*0430*/ 	.word	0x00002a70
        /*0434*/ 	.word	0x000000ff
        /*0438*/ 	.word	0x00000090
        /*043c*/ 	.short	0x0106
        /*043e*/ 	.byte	0x05
	.zero		1


	//   ....[53]....
        /*0440*/ 	.word	0x00002a90
        /*0444*/ 	.word	0x000000ff
        /*0448*/ 	.word	0x00000090
        /*044c*/ 	.short	0x010a
        /*044e*/ 	.byte	0x05
	.zero		1


	//   ....[54]....
        /*0450*/ 	.word	0x00002b20
        /*0454*/ 	.word	0x000000ff
        /*0458*/ 	.word	0x00000090
        /*045c*/ 	.short	0x0106
        /*045e*/ 	.byte	0x04
	.zero		1


	//   ....[55]....
        /*0460*/ 	.word	0x00002b60
        /*0464*/ 	.word	0x00000000
        /*0468*/ 	.word	0x00000090
        /*046c*/ 	.short	0x010a
        /*046e*/ 	.byte	0xff
	.zero		1


	//   ....[56]....
        /*0470*/ 	.word	0x00003120
        /*0474*/ 	.word	0x00000000
        /*0478*/ 	.word	0x00000080
        /*047c*/ 	.short	0x010a
        /*047e*/ 	.byte	0xff
	.zero		1


	//   ....[57]....
        /*0480*/ 	.word	0x00003220
        /*0484*/ 	.word	0x00000003
        /*0488*/ 	.word	0x00000000
        /*048c*/ 	.short	0x0101
        /*048e*/ 	.byte	0xff
	.zero		1


	//   ....[58]....
        /*0490*/ 	.word	0x00003230
        /*0494*/ 	.word	0x000000ff
        /*0498*/ 	.word	0x00000000
        /*049c*/ 	.short	0x010a
        /*049e*/ 	.byte	0x07
	.zero		1


	//   ....[59]....
        /*04a0*/ 	.word	0x00003260
        /*04a4*/ 	.word	0x000000ff
        /*04a8*/ 	.word	0x000000c0
        /*04ac*/ 	.short	0x010a
        /*04ae*/ 	.byte	0x06
	.zero		1


	//   ....[60]....
        /*04b0*/ 	.word	0x00003330
        /*04b4*/ 	.word	0x000000ff
        /*04b8*/ 	.word	0x00000000
        /*04bc*/ 	.short	0x010a
        /*04be*/ 	.byte	0x0b
	.zero		1


	//   ....[61]....
        /*04c0*/ 	.word	0x00003460
        /*04c4*/ 	.word	0x000000ff
        /*04c8*/ 	.word	0x00000000
        /*04cc*/ 	.short	0x010a
        /*04ce*/ 	.byte	0x22
	.zero		1


	//   ....[62]....
        /*04d0*/ 	.word	0x00003840
        /*04d4*/ 	.word	0x000000ff
        /*04d8*/ 	.word	0x00000000
        /*04dc*/ 	.short	0x010a
        /*04de*/ 	.byte	0x06
	.zero		1


	//   ....[63]....
        /*04e0*/ 	.word	0x000038d0
        /*04e4*/ 	.word	0x000000ff
        /*04e8*/ 	.word	0x00000000
        /*04ec*/ 	.short	0x010a
        /*04ee*/ 	.byte	0x06
	.zero		1


	//   ....[64]....
        /*04f0*/ 	.word	0x00003960
        /*04f4*/ 	.word	0x000000ff
        /*04f8*/ 	.word	0x00000000
        /*04fc*/ 	.short	0x010a
        /*04fe*/ 	.byte	0x06
	.zero		1


	//   ....[65]....
        /*0500*/ 	.word	0x000039f0
        /*0504*/ 	.word	0x000000ff
        /*0508*/ 	.word	0x00000000
        /*050c*/ 	.short	0x010a
        /*050e*/ 	.byte	0x07
	.zero		1


	//   ....[66]....
        /*0510*/ 	.word	0x00003e30
        /*0514*/ 	.word	0x00000000
        /*0518*/ 	.word	0x00000080
        /*051c*/ 	.short	0x010a
        /*051e*/ 	.byte	0xff
	.zero		1


	//   ....[67]....
        /*0520*/ 	.word	0x00003ef0
        /*0524*/ 	.word	0x00000000
        /*0528*/ 	.word	0x00000000
        /*052c*/ 	.short	0x0101
        /*052e*/ 	.byte	0xff
	.zero		1


	//   ....[68]....
        /*0530*/ 	.word	0x00004210
        /*0534*/ 	.word	0x000000ff
        /*0538*/ 	.word	0x00000078
        /*053c*/ 	.short	0x010a
        /*053e*/ 	.byte	0x07
	.zero		1


	//   ....[69]....
        /*0540*/ 	.word	0x00004430
        /*0544*/ 	.word	0x000000ff
        /*0548*/ 	.word	0x00000058
        /*054c*/ 	.short	0x010a
        /*054e*/ 	.byte	0x0f
	.zero		1


	//   ....[70]....
        /*0550*/ 	.word	0x00004630
        /*0554*/ 	.word	0x000000ff
        /*0558*/ 	.word	0x00000040
        /*055c*/ 	.short	0x010b
        /*055e*/ 	.byte	0x0f
	.zero		1


	//   ....[71]....
        /*0560*/ 	.word	0x00004680
        /*0564*/ 	.word	0x000000ff
        /*0568*/ 	.word	0x00000000
        /*056c*/ 	.short	0x0101
        /*056e*/ 	.byte	0x10
	.zero		1


	//   ....[72]....
        /*0570*/ 	.word	0x000046c0
        /*0574*/ 	.word	0x000000ff
        /*0578*/ 	.word	0x00000058
        /*057c*/ 	.short	0x010a
        /*057e*/ 	.byte	0x0d
	.zero		1


	//   ....[73]....
        /*0580*/ 	.word	0x00004900
        /*0584*/ 	.word	0x000000ff
        /*0588*/ 	.word	0x00000040
        /*058c*/ 	.short	0x010b
        /*058e*/ 	.byte	0x0d
	.zero		1


	//   ....[74]....
        /*0590*/ 	.word	0x00004970
        /*0594*/ 	.word	0x000000ff
        /*0598*/ 	.word	0x00000000
        /*059c*/ 	.short	0x0101
        /*059e*/ 	.byte	0x0f
	.zero		1


	//   ....[75]....
        /*05a0*/ 	.word	0x000049c0
        /*05a4*/ 	.word	0x000000ff
        /*05a8*/ 	.word	0x00000000
        /*05ac*/ 	.short	0x010a
        /*05ae*/ 	.byte	0x04
	.zero		1


	//   ....[76]....
        /*05b0*/ 	.word	0x00004a50
        /*05b4*/ 	.word	0x000000ff
        /*05b8*/ 	.word	0x00000000
        /*05bc*/ 	.short	0x010a
        /*05be*/ 	.byte	0x04
	.zero		1


	//   ....[77]....
        /*05c0*/ 	.word	0x00004af0
        /*05c4*/ 	.word	0x00000000
        /*05c8*/ 	.word	0x00000000
        /*05cc*/ 	.short	0x010a
        /*05ce*/ 	.byte	0xff
	.zero		1


	//   ....[78]....
        /*05d0*/ 	.word	0x00004e30
        /*05d4*/ 	.word	0x00000000
        /*05d8*/ 	.word	0x00000080
        /*05dc*/ 	.short	0x010a
        /*05de*/ 	.byte	0xff
	.zero		1


	//   ....[79]....
        /*05e0*/ 	.word	0x00004f40
        /*05e4*/ 	.word	0x00000000
        /*05e8*/ 	.word	0x00000000
        /*05ec*/ 	.short	0x0101
        /*05ee*/ 	.byte	0xff
	.zero		1


	//   ....[80]....
        /*05f0*/ 	.word	0x000059e0
        /*05f4*/ 	.word	0x00000000
        /*05f8*/ 	.word	0x00000040
        /*05fc*/ 	.short	0x010a
        /*05fe*/ 	.byte	0xff
	.zero		1


	//   ....[81]....
        /*0600*/ 	.word	0x00005a50
        /*0604*/ 	.word	0x00000049
        /*0608*/ 	.word	0x000000a0
        /*060c*/ 	.short	0x010a
        /*060e*/ 	.byte	0xff
	.zero		1


	//   ....[82]....
        /*0610*/ 	.word	0x00005b40
        /*0614*/ 	.word	0x00000000
        /*0618*/ 	.word	0x00000040
        /*061c*/ 	.short	0x010a
        /*061e*/ 	.byte	0xff
	.zero		1


	//   ....[83]....
        /*0620*/ 	.word	0x00005c70
        /*0624*/ 	.word	0x00000049
        /*0628*/ 	.word	0x000000a0
        /*062c*/ 	.short	0x010a
        /*062e*/ 	.byte	0xff
	.zero		1


	//   ....[84]....
        /*0630*/ 	.word	0x00006780
        /*0634*/ 	.word	0x00000000
        /*0638*/ 	.word	0x00000000
        /*063c*/ 	.short	0x0101
        /*063e*/ 	.byte	0xff
	.zero		1


	//   ....[85]....
        /*0640*/ 	.word	0x00006790
        /*0644*/ 	.word	0x00000002
        /*0648*/ 	.word	0x00000040
        /*064c*/ 	.short	0x010a
        /*064e*/ 	.byte	0xff
	.zero		1


	//   ....[86]....
        /*0650*/ 	.word	0x00006860
        /*0654*/ 	.word	0x00000002
        /*0658*/ 	.word	0x00000040
        /*065c*/ 	.short	0x010a
        /*065e*/ 	.byte	0xff
	.zero		1


	//   ....[87]....
        /*0660*/ 	.word	0x00006bb0
        /*0664*/ 	.word	0x000000ff
        /*0668*/ 	.word	0x00000000
        /*066c*/ 	.short	0x0101
        /*066e*/ 	.byte	0x05
	.zero		1


	//   ....[88]....
        /*0670*/ 	.word	0x00007500
        /*0674*/ 	.word	0x00000000
        /*0678*/ 	.word	0x00000000
        /*067c*/ 	.short	0x0101
        /*067e*/ 	.byte	0xff
	.zero		1


	//   ....[89]....
        /*0680*/ 	.word	0x00007770
        /*0684*/ 	.word	0x000000ff
        /*0688*/ 	.word	0x00000000
        /*068c*/ 	.short	0x0101
        /*068e*/ 	.byte	0x04
	.zero		1


	//   ....[90]....
        /*0690*/ 	.word	0x00007790
        /*0694*/ 	.word	0x00000002
        /*0698*/ 	.word	0x000000f0
        /*069c*/ 	.short	0x010a
        /*069e*/ 	.byte	0xff
	.zero		1


	//   ....[91]....
        /*06a0*/ 	.word	0x000077f0
        /*06a4*/ 	.word	0x00000002
        /*06a8*/ 	.word	0x00000020
        /*06ac*/ 	.short	0x010a
        /*06ae*/ 	.byte	0xff
	.zero		1


	//   ....[92]....
        /*06b0*/ 	.word	0x00007850
        /*06b4*/ 	.word	0x00000002
        /*06b8*/ 	.word	0x00000020
        /*06bc*/ 	.short	0x010a
        /*06be*/ 	.byte	0xff
	.zero		1


	//   ....[93]....
        /*06c0*/ 	.word	0x000078a0
        /*06c4*/ 	.word	0x00000002
        /*06c8*/ 	.word	0x00000080
        /*06cc*/ 	.short	0x010a
        /*06ce*/ 	.byte	0xff
	.zero		1


	//   ....[94]....
        /*06d0*/ 	.word	0x00007900
        /*06d4*/ 	.word	0x00000000
        /*06d8*/ 	.word	0x00000000
        /*06dc*/ 	.short	0x010a
        /*06de*/ 	.byte	0xff
	.zero		1


	//   ....[95]....
        /*06e0*/ 	.word	0x00007960
        /*06e4*/ 	.word	0x00000000
        /*06e8*/ 	.word	0x00000000
        /*06ec*/ 	.short	0x010a
        /*06ee*/ 	.byte	0xff
	.zero		1


	//   ....[96]....
        /*06f0*/ 	.word	0x000079c0
        /*06f4*/ 	.word	0x00000000
        /*06f8*/ 	.word	0x00000000
        /*06fc*/ 	.short	0x010a
        /*06fe*/ 	.byte	0xff
	.zero		1


	//   ....[97]....
        /*0700*/ 	.word	0x00007a10
        /*0704*/ 	.word	0x00000000
        /*0708*/ 	.word	0x000000e0
        /*070c*/ 	.short	0x010a
        /*070e*/ 	.byte	0xff
	.zero		1


	//   ....[98]....
        /*0710*/ 	.word	0x00007a70
        /*0714*/ 	.word	0x00000000
        /*0718*/ 	.word	0x00000090
        /*071c*/ 	.short	0x010a
        /*071e*/ 	.byte	0xff
	.zero		1


	//   ....[99]....
        /*0720*/ 	.word	0x00007ac0
        /*0724*/ 	.word	0x00000000
        /*0728*/ 	.word	0x00000080
        /*072c*/ 	.short	0x010a
        /*072e*/ 	.byte	0xff
	.zero		1


	//   ....[100]....
        /*0730*/ 	.word	0x00007b20
        /*0734*/ 	.word	0x00000000
        /*0738*/ 	.word	0x00000090
        /*073c*/ 	.short	0x010a
        /*073e*/ 	.byte	0xff
	.zero		1


	//   ....[101]....
        /*0740*/ 	.word	0x00007b70
        /*0744*/ 	.word	0x00000000
        /*0748*/ 	.word	0x00000080
        /*074c*/ 	.short	0x010a
        /*074e*/ 	.byte	0xff
	.zero		1


	//   ....[102]....
        /*0750*/ 	.word	0x00007bd0
        /*0754*/ 	.word	0x00000002
        /*0758*/ 	.word	0x000000c0
        /*075c*/ 	.short	0x010a
        /*075e*/ 	.byte	0xff
	.zero		1


	//   ....[103]....
        /*0760*/ 	.word	0x00007c30
        /*0764*/ 	.word	0x00000000
        /*0768*/ 	.word	0x00000000
        /*076c*/ 	.short	0x010a
        /*076e*/ 	.byte	0xff
	.zero		1


	//   ....[104]....
        /*0770*/ 	.word	0x00007c90
        /*0774*/ 	.word	0x00000000
        /*0778*/ 	.word	0x00000000
        /*077c*/ 	.short	0x010a
        /*077e*/ 	.byte	0xff
	.zero		1


	//   ....[105]....
        /*0780*/ 	.word	0x00007cf0
        /*0784*/ 	.word	0x00000000
        /*0788*/ 	.word	0x00000000
        /*078c*/ 	.short	0x010a
        /*078e*/ 	.byte	0xff
	.zero		1


	//   ....[106]....
        /*0790*/ 	.word	0x00007d50
        /*0794*/ 	.word	0x00000000
        /*0798*/ 	.word	0x00000000
        /*079c*/ 	.short	0x010a
        /*079e*/ 	.byte	0xff
	.zero		1


	//   ....[107]....
        /*07a0*/ 	.word	0x00007db0
        /*07a4*/ 	.word	0x00000000
        /*07a8*/ 	.word	0x00000000
        /*07ac*/ 	.short	0x010a
        /*07ae*/ 	.byte	0xff
	.zero		1


	//   ....[108]....
        /*07b0*/ 	.word	0x00007e00
        /*07b4*/ 	.word	0x00000000
        /*07b8*/ 	.word	0x00000080
        /*07bc*/ 	.short	0x010a
        /*07be*/ 	.byte	0xff
	.zero		1


	//   ....[109]....
        /*07c0*/ 	.word	0x00007e60
        /*07c4*/ 	.word	0x00000000
        /*07c8*/ 	.word	0x00000078
        /*07cc*/ 	.short	0x010a
        /*07ce*/ 	.byte	0xff
	.zero		1


	//   ....[110]....
        /*07d0*/ 	.word	0x00007ec0
        /*07d4*/ 	.word	0x00000000
        /*07d8*/ 	.word	0x00000058
        /*07dc*/ 	.short	0x010a
        /*07de*/ 	.byte	0xff
	.zero		1


	//   ....[111]....
        /*07e0*/ 	.word	0x00007f20
        /*07e4*/ 	.word	0x00000000
        /*07e8*/ 	.word	0x00000058
        /*07ec*/ 	.short	0x010a
        /*07ee*/ 	.byte	0xff
	.zero		1


	//   ....[112]....
        /*07f0*/ 	.word	0x00007f80
        /*07f4*/ 	.word	0x00000000
        /*07f8*/ 	.word	0x00000000
        /*07fc*/ 	.short	0x010a
        /*07fe*/ 	.byte	0xff
	.zero		1


	//   ....[113]....
        /*0800*/ 	.word	0x00007fe0
        /*0804*/ 	.word	0x00000000
        /*0808*/ 	.word	0x00000000
        /*080c*/ 	.short	0x010a
        /*080e*/ 	.byte	0xff
	.zero		1


	//   ....[114]....
        /*0810*/ 	.word	0x00008030
        /*0814*/ 	.word	0x00000000
        /*0818*/ 	.word	0x00000080
        /*081c*/ 	.short	0x010a
        /*081e*/ 	.byte	0xff
	.zero		1


	//   ....[115]....
        /*0820*/ 	.word	0x00008080
        /*0824*/ 	.word	0x00000000
        /*0828*/ 	.word	0x00000040
        /*082c*/ 	.short	0x010a
        /*082e*/ 	.byte	0xff
	.zero		1


	//   ....[116]....
        /*0830*/ 	.word	0x000080d0
        /*0834*/ 	.word	0x00000049
        /*0838*/ 	.word	0x000000a0
        /*083c*/ 	.short	0x010a
        /*083e*/ 	.byte	0xff
	.zero		1


	//   ....[117]....
        /*0840*/ 	.word	0x00008120
        /*0844*/ 	.word	0x00000002
        /*0848*/ 	.word	0x00000040
        /*084c*/ 	.short	0x010a
        /*084e*/ 	.byte	0xff
	.zero		1


	//----- nvinfo : EIATTR_NUM_MBARRIERS
	.align		4
.L_47:
        /*0850*/ 	.byte	0x03, 0x38
        /*0852*/ 	.short	0x0020


	//----- nvinfo : EIATTR_EXIT_INSTR_OFFSETS
	.align		4
        /*0854*/ 	.byte	0x04, 0x1c
        /*0856*/ 	.short	(.L_49 - .L_48)


	//   ....[0]....
.L_48:
        /*0858*/ 	.word	0x00002640


	//   ....[1]....
        /*085c*/ 	.word	0x00002b30


	//   ....[2]....
        /*0860*/ 	.word	0x00002b90


	//   ....[3]....
        /*0864*/ 	.word	0x00003c50


	//   ....[4]....
        /*0868*/ 	.word	0x00004b20


	//   ....[5]....
        /*086c*/ 	.word	0x00004b60


	//   ....[6]....
        /*0870*/ 	.word	0x00007660


	//   ....[7]....
        /*0874*/ 	.word	0x000076e0


	//   ....[8]....
        /*0878*/ 	.word	0x00007710


	//   ....[9]....
        /*087c*/ 	.word	0x00007780


	//----- nvinfo : EIATTR_MAX_THREADS
	.align		4
.L_49:
        /*0880*/ 	.byte	0x04, 0x05
        /*0882*/ 	.short	(.L_51 - .L_50)
.L_50:
        /*0884*/ 	.word	0x00000100
        /*0888*/ 	.word	0x00000001
        /*088c*/ 	.word	0x00000001


	//----- nvinfo : EIATTR_CRS_STACK_SIZE
	.align		4
.L_51:
        /*0890*/ 	.byte	0x04, 0x1e
        /*0892*/ 	.short	(.L_53 - .L_52)
.L_52:
        /*0894*/ 	.word	0x00000000


	//----- nvinfo : EIATTR_CBANK_PARAM_SIZE
	.align		4
.L_53:
        /*0898*/ 	.byte	0x03, 0x19
        /*089a*/ 	.short	0x0800


	//----- nvinfo : EIATTR_PARAM_CBANK
	.align		4
        /*089c*/ 	.byte	0x04, 0x0a
        /*089e*/ 	.short	(.L_55 - .L_54)
	.align		4
.L_54:
        /*08a0*/ 	.word	index@(.nv.constant0._ZN7cutlass13device_kernelINS_4gemm6kernel13GemmUniversalIN4cute5tupleIJiiiiEEENS1_10collective13CollectiveMmaINS1_35MainloopSm100TmaUmmaWarpSpecializedILi4ELi2ELi4ENS5_IJNS4_1CILi1EEESB_SB_EEEEENS5_IJNSA_ILi128EEENSA_ILi64EEESE_EEENS_6half_tENS5_IJlSB_lEEESH_SI_NS4_8TiledMMAINS4_8MMA_AtomIJNS4_20SM100_MMA_F16BF16_SSISH_SH_fLi128ELi64ELNS4_4UMMA5MajorE0ELSN_0ELNSM_7ScaleInE0ELSO_0EEEEEENS4_6LayoutISC_NS5_IJNSA_ILi0EEESS_SS_EEEEENS5_IJNS4_10UnderscoreESV_SV_EEEEENS4_13SM90_TMA_LOADENS4_14ComposedLayoutINS4_7SwizzleILi3ELi4ELi3EEENS4_18smem_ptr_flag_bitsILi16EEENSR_INS5_IJNSA_ILi8EEESF_EEENS5_IJSF_SB_EEEEEEEvNS4_8identityESY_S18_vS19_EENS_8epilogue10collective18CollectiveEpilogueINS1B_23Sm100TmaWarpSpecializedILi3ELi2ELi32ELb1ELb0EEEJSG_NS5_IJNSR_ISE_SB_EENSR_INSA_ILi32EEESB_EEEEESH_SI_SH_SI_NS1B_6fusion15FusionCallbacksIS1F_NS1K_17LinearCombinationISH_fSH_fLNS_15FloatRoundStyleE2EEESG_S1J_JEEENS4_5SM1004TMEM4LOAD26SM100_TMEM_LOAD_32dp32b32xESY_NSZ_INS10_ILi2ELi4ELi3EEES13_NSR_INS5_IJS14_S1H_EEENS5_IJS1H_SB_EEEEEEENS4_39AutoVectorizingCopyWithAssumedAlignmentILi128EEENS4_14SM90_TMA_STOREES1Y_S20_S20_EEEvvEEEEvNT_6ParamsE)
        /*08a4*/ 	.short	0x0380
        /*08a6*/ 	.short	0x0800


	//----- nvinfo : EIATTR_SW_WAR
	.align		4
.L_55:
        /*08a8*/ 	.byte	0x04, 0x36
        /*08aa*/ 	.short	(.L_57 - .L_56)
.L_56:
        /*08ac*/ 	.word	0x00000008
.L_57:


//--------------------- .nv.callgraph             --------------------------
	.section	.nv.callgraph,"",@"SHT_CUDA_CALLGRAPH"
	.align	4
	.sectionentsize	8
	.align		4
        /*0000*/ 	.word	0x00000000
	.align		4
        /*0004*/ 	.word	0xffffffff
	.align		4
        /*0008*/ 	.word	index@(_ZN7cutlass13device_kernelINS_4gemm6kernel13GemmUniversalIN4cute5tupleIJiiiiEEENS1_10collective13CollectiveMmaINS1_35MainloopSm100TmaUmmaWarpSpecializedILi4ELi2ELi4ENS5_IJNS4_1CILi1EEESB_SB_EEEEENS5_IJNSA_ILi128EEENSA_ILi64EEESE_EEENS_6half_tENS5_IJlSB_lEEESH_SI_NS4_8TiledMMAINS4_8MMA_AtomIJNS4_20SM100_MMA_F16BF16_SSISH_SH_fLi128ELi64ELNS4_4UMMA5MajorE0ELSN_0ELNSM_7ScaleInE0ELSO_0EEEEEENS4_6LayoutISC_NS5_IJNSA_ILi0EEESS_SS_EEEEENS5_IJNS4_10UnderscoreESV_SV_EEEEENS4_13SM90_TMA_LOADENS4_14ComposedLayoutINS4_7SwizzleILi3ELi4ELi3EEENS4_18smem_ptr_flag_bitsILi16EEENSR_INS5_IJNSA_ILi8EEESF_EEENS5_IJSF_SB_EEEEEEEvNS4_8identityESY_S18_vS19_EENS_8epilogue10collective18CollectiveEpilogueINS1B_23Sm100TmaWarpSpecializedILi3ELi2ELi32ELb1ELb0EEEJSG_NS5_IJNSR_ISE_SB_EENSR_INSA_ILi32EEESB_EEEEESH_SI_SH_SI_NS1B_6fusion15FusionCallbacksIS1F_NS1K_17LinearCombinationISH_fSH_fLNS_15FloatRoundStyleE2EEESG_S1J_JEEENS4_5SM1004TMEM4LOAD26SM100_TMEM_LOAD_32dp32b32xESY_NSZ_INS10_ILi2ELi4ELi3EEES13_NSR_INS5_IJS14_S1H_EEENS5_IJS1H_SB_EEEEEEENS4_39AutoVectorizingCopyWithAssumedAlignmentILi128EEENS4_14SM90_TMA_STOREES1Y_S20_S20_EEEvvEEEEvNT_6ParamsE)
	.align		4
        /*000c*/ 	.word	index@(__assertfail)
	.align		4
        /*0010*/ 	.word	0x00000000
	.align		4
        /*0014*/ 	.word	0xfffffffe
	.align		4
        /*0018*/ 	.word	0x00000000
	.align		4
        /*001c*/ 	.word	0xfffffffd
	.align		4
        /*0020*/ 	.word	0x00000000
	.align		4
        /*0024*/ 	.word	0xfffffffc


//--------------------- .nv.constant4             --------------------------
	.section	.nv.constant4,"a",@progbits
	.align	8
	.align		8
.nv.constant4:
        /*0000*/ 	.dword	__assertfail
	.align		8
        /*0008*/ 	.dword	__unnamed_1
	.align		8
        /*0010*/ 	.dword	__unnamed_2
	.align		8
        /*0018*/ 	.dword	_ZN40_INTERNAL_892d4ebe_4_k_cu_9e68fc20_259034cuda3std3__45__cpo5beginE
	.align		8
        /*0020*/ 	.dword	_ZN40_INTERNAL_892d4ebe_4_k_cu_9e68fc20_259034cuda3std3__45__cpo3endE
	.align		8
        /*0028*/ 	.dword	_ZN40_INTERNAL_892d4ebe_4_k_cu_9e68fc20_259034cuda3std3__45__cpo6cbeginE
	.align		8
        /*0030*/ 	.dword	_ZN40_INTERNAL_892d4ebe_4_k_cu_9e68fc20_259034cuda3std3__45__cpo4cendE
	.align		8
        /*0038*/ 	.dword	_ZN40_INTERNAL_892d4ebe_4_k_cu_9e68fc20_259034cuda3std3__442_GLOBAL__N__892d4ebe_4_k_cu_9e68fc20_259036ignoreE
	.align		8
        /*0040*/ 	.dword	_ZN40_INTERNAL_892d4ebe_4_k_cu_9e68fc20_259034cuda3std3__419piecewise_constructE
	.align		8
        /*0048*/ 	.dword	_ZN40_INTERNAL_892d4ebe_4_k_cu_9e68fc20_259034cuda3std3__48in_placeE
	.align		8
        /*0050*/ 	.dword	_ZN40_INTERNAL_892d4ebe_4_k_cu_9e68fc20_259034cuda3std6ranges3__45__cpo4swapE
	.align		8
        /*0058*/ 	.dword	_ZN40_INTERNAL_892d4ebe_4_k_cu_9e68fc20_259034cuda3std6ranges3__45__cpo9iter_moveE
	.align		8
        /*0060*/ 	.dword	_ZN40_INTERNAL_892d4ebe_4_k_cu_9e68fc20_259034cute7productE
	.align		8
        /*0068*/ 	.dword	_ZN40_INTERNAL_892d4ebe_4_k_cu_9e68fc20_259034cute1_E
	.align		8
        /*0070*/ 	.dword	$str$25
	.align		8
        /*0078*/ 	.dword	$str$26
	.align		8
        /*0080*/ 	.dword	$str$27
	.align		8
        /*0088*/ 	.dword	$str$28


//--------------------- .text._ZN7cutlass13device_kernelINS_4gemm6kernel13GemmUniversalIN4cute5tupleIJiiiiEEENS1_10collective13CollectiveMmaINS1_35MainloopSm100TmaUmmaWarpSpecializedILi4ELi2ELi4ENS5_IJNS4_1CILi1EEESB_SB_EEEEENS5_IJNSA_ILi128EEENSA_ILi64EEESE_EEENS_6half_tENS5_IJlSB_lEEESH_SI_NS4_8TiledMMAINS4_8MMA_AtomIJNS4_20SM100_MMA_F16BF16_SSISH_SH_fLi128ELi64ELNS4_4UMMA5MajorE0ELSN_0ELNSM_7ScaleInE0ELSO_0EEEEEENS4_6LayoutISC_NS5_IJNSA_ILi0EEESS_SS_EEEEENS5_IJNS4_10UnderscoreESV_SV_EEEEENS4_13SM90_TMA_LOADENS4_14ComposedLayoutINS4_7SwizzleILi3ELi4ELi3EEENS4_18smem_ptr_flag_bitsILi16EEENSR_INS5_IJNSA_ILi8EEESF_EEENS5_IJSF_SB_EEEEEEEvNS4_8identityESY_S18_vS19_EENS_8epilogue10collective18CollectiveEpilogueINS1B_23Sm100TmaWarpSpecializedILi3ELi2ELi32ELb1ELb0EEEJSG_NS5_IJNSR_ISE_SB_EENSR_INSA_ILi32EEESB_EEEEESH_SI_SH_SI_NS1B_6fusion15FusionCallbacksIS1F_NS1K_17LinearCombinationISH_fSH_fLNS_15FloatRoundStyleE2EEESG_S1J_JEEENS4_5SM1004TMEM4LOAD26SM100_TMEM_LOAD_32dp32b32xESY_NSZ_INS10_ILi2ELi4ELi3EEES13_NSR_INS5_IJS14_S1H_EEENS5_IJS1H_SB_EEEEEEENS4_39AutoVectorizingCopyWithAssumedAlignmentILi128EEENS4_14SM90_TMA_STOREES1Y_S20_S20_EEEvvEEEEvNT_6ParamsE --------------------------
	.section	.text._ZN7cutlass13device_kernelINS_4gemm6kernel13GemmUniversalIN4cute5tupleIJiiiiEEENS1_10collective13CollectiveMmaINS1_35MainloopSm100TmaUmmaWarpSpecializedILi4ELi2ELi4ENS5_IJNS4_1CILi1EEESB_SB_EEEEENS5_IJNSA_ILi128EEENSA_ILi64EEESE_EEENS_6half_tENS5_IJlSB_lEEESH_SI_NS4_8TiledMMAINS4_8MMA_AtomIJNS4_20SM100_MMA_F16BF16_SSISH_SH_fLi128ELi64ELNS4_4UMMA5MajorE0ELSN_0ELNSM_7ScaleInE0ELSO_0EEEEEENS4_6LayoutISC_NS5_IJNSA_ILi0EEESS_SS_EEEEENS5_IJNS4_10UnderscoreESV_SV_EEEEENS4_13SM90_TMA_LOADENS4_14ComposedLayoutINS4_7SwizzleILi3ELi4ELi3EEENS4_18smem_ptr_flag_bitsILi16EEENSR_INS5_IJNSA_ILi8EEESF_EEENS5_IJSF_SB_EEEEEEEvNS4_8identityESY_S18_vS19_EENS_8epilogue10collective18CollectiveEpilogueINS1B_23Sm100TmaWarpSpecializedILi3ELi2ELi32ELb1ELb0EEEJSG_NS5_IJNSR_ISE_SB_EENSR_INSA_ILi32EEESB_EEEEESH_SI_SH_SI_NS1B_6fusion15FusionCallbacksIS1F_NS1K_17LinearCombinationISH_fSH_fLNS_15FloatRoundStyleE2EEESG_S1J_JEEENS4_5SM1004TMEM4LOAD26SM100_TMEM_LOAD_32dp32b32xESY_NSZ_INS10_ILi2ELi4ELi3EEES13_NSR_INS5_IJS14_S1H_EEENS5_IJS1H_SB_EEEEEEENS4_39AutoVectorizingCopyWithAssumedAlignmentILi128EEENS4_14SM90_TMA_STOREES1Y_S20_S20_EEEvvEEEEvNT_6ParamsE,"ax",@progbits
	.align	128
.text._ZN7cutlass13device_kernelINS_4gemm6kernel13GemmUniversalIN4cute5tupleIJiiiiEEENS1_10collective13CollectiveMmaINS1_35MainloopSm100TmaUmmaWarpSpecializedILi4ELi2ELi4ENS5_IJNS4_1CILi1EEESB_SB_EEEEENS5_IJNSA_ILi128EEENSA_ILi64EEESE_EEENS_6half_tENS5_IJlSB_lEEESH_SI_NS4_8TiledMMAINS4_8MMA_AtomIJNS4_20SM100_MMA_F16BF16_SSISH_SH_fLi128ELi64ELNS4_4UMMA5MajorE0ELSN_0ELNSM_7ScaleInE0ELSO_0EEEEEENS4_6LayoutISC_NS5_IJNSA_ILi0EEESS_SS_EEEEENS5_IJNS4_10UnderscoreESV_SV_EEEEENS4_13SM90_TMA_LOADENS4_14ComposedLayoutINS4_7SwizzleILi3ELi4ELi3EEENS4_18smem_ptr_flag_bitsILi16EEENSR_INS5_IJNSA_ILi8EEESF_EEENS5_IJSF_SB_EEEEEEEvNS4_8identityESY_S18_vS19_EENS_8epilogue10collective18CollectiveEpilogueINS1B_23Sm100TmaWarpSpecializedILi3ELi2ELi32ELb1ELb0EEEJSG_NS5_IJNSR_ISE_SB_EENSR_INSA_ILi32EEESB_EEEEESH_SI_SH_SI_NS1B_6fusion15FusionCallbacksIS1F_NS1K_17LinearCombinationISH_fSH_fLNS_15FloatRoundStyleE2EEESG_S1J_JEEENS4_5SM1004TMEM4LOAD26SM100_TMEM_LOAD_32dp32b32xESY_NSZ_INS10_ILi2ELi4ELi3EEES13_NSR_INS5_IJS14_S1H_EEENS5_IJS1H_SB_EEEEEEENS4_39AutoVectorizingCopyWithAssumedAlignmentILi128EEENS4_14SM90_TMA_STOREES1Y_S20_S20_EEEvvEEEEvNT_6ParamsE:
        .type           _ZN7cutlass13device_kernelINS_4gemm6kernel13GemmUniversalIN4cute5tupleIJiiiiEEENS1_10collective13CollectiveMmaINS1_35MainloopSm100TmaUmmaWarpSpecializedILi4ELi2ELi4ENS5_IJNS4_1CILi1EEESB_SB_EEEEENS5_IJNSA_ILi128EEENSA_ILi64EEESE_EEENS_6half_tENS5_IJlSB_lEEESH_SI_NS4_8TiledMMAINS4_8MMA_AtomIJNS4_20SM100_MMA_F16BF16_SSISH_SH_fLi128ELi64ELNS4_4UMMA5MajorE0ELSN_0ELNSM_7ScaleInE0ELSO_0EEEEEENS4_6LayoutISC_NS5_IJNSA_ILi0EEESS_SS_EEEEENS5_IJNS4_10UnderscoreESV_SV_EEEEENS4_13SM90_TMA_LOADENS4_14ComposedLayoutINS4_7SwizzleILi3ELi4ELi3EEENS4_18smem_ptr_flag_bitsILi16EEENSR_INS5_IJNSA_ILi8EEESF_EEENS5_IJSF_SB_EEEEEEEvNS4_8identityESY_S18_vS19_EENS_8epilogue10collective18CollectiveEpilogueINS1B_23Sm100TmaWarpSpecializedILi3ELi2ELi32ELb1ELb0EEEJSG_NS5_IJNSR_ISE_SB_EENSR_INSA_ILi32EEESB_EEEEESH_SI_SH_SI_NS1B_6fusion15FusionCallbacksIS1F_NS1K_17LinearCombinationISH_fSH_fLNS_15FloatRoundStyleE2EEESG_S1J_JEEENS4_5SM1004TMEM4LOAD26SM100_TMEM_LOAD_32dp32b32xESY_NSZ_INS10_ILi2ELi4ELi3EEES13_NSR_INS5_IJS14_S1H_EEENS5_IJS1H_SB_EEEEEEENS4_39AutoVectorizingCopyWithAssumedAlignmentILi128EEENS4_14SM90_TMA_STOREES1Y_S20_S20_EEEvvEEEEvNT_6ParamsE,@function
        .size           _ZN7cutlass13device_kernelINS_4gemm6kernel13GemmUniversalIN4cute5tupleIJiiiiEEENS1_10collective13CollectiveMmaINS1_35MainloopSm100TmaUmmaWarpSpecializedILi4ELi2ELi4ENS5_IJNS4_1CILi1EEESB_SB_EEEEENS5_IJNSA_ILi128EEENSA_ILi64EEESE_EEENS_6half_tENS5_IJlSB_lEEESH_SI_NS4_8TiledMMAINS4_8MMA_AtomIJNS4_20SM100_MMA_F16BF16_SSISH_SH_fLi128ELi64ELNS4_4UMMA5MajorE0ELSN_0ELNSM_7ScaleInE0ELSO_0EEEEEENS4_6LayoutISC_NS5_IJNSA_ILi0EEESS_SS_EEEEENS5_IJNS4_10UnderscoreESV_SV_EEEEENS4_13SM90_TMA_LOADENS4_14ComposedLayoutINS4_7SwizzleILi3ELi4ELi3EEENS4_18smem_ptr_flag_bitsILi16EEENSR_INS5_IJNSA_ILi8EEESF_EEENS5_IJSF_SB_EEEEEEEvNS4_8identityESY_S18_vS19_EENS_8epilogue10collective18CollectiveEpilogueINS1B_23Sm100TmaWarpSpecializedILi3ELi2ELi32ELb1ELb0EEEJSG_NS5_IJNSR_ISE_SB_EENSR_INSA_ILi32EEESB_EEEEESH_SI_SH_SI_NS1B_6fusion15FusionCallbacksIS1F_NS1K_17LinearCombinationISH_fSH_fLNS_15FloatRoundStyleE2EEESG_S1J_JEEENS4_5SM1004TMEM4LOAD26SM100_TMEM_LOAD_32dp32b32xESY_NSZ_INS10_ILi2ELi4ELi3EEES13_NSR_INS5_IJS14_S1H_EEENS5_IJS1H_SB_EEEEEEENS4_39AutoVectorizingCopyWithAssumedAlignmentILi128EEENS4_14SM90_TMA_STOREES1Y_S20_S20_EEEvvEEEEvNT_6ParamsE,(.L_x_154 - _ZN7cutlass13device_kernelINS_4gemm6kernel13GemmUniversalIN4cute5tupleIJiiiiEEENS1_10collective13CollectiveMmaINS1_35MainloopSm100TmaUmmaWarpSpecializedILi4ELi2ELi4ENS5_IJNS4_1CILi1EEESB_SB_EEEEENS5_IJNSA_ILi128EEENSA_ILi64EEESE_EEENS_6half_tENS5_IJlSB_lEEESH_SI_NS4_8TiledMMAINS4_8MMA_AtomIJNS4_20SM100_MMA_F16BF16_SSISH_SH_fLi128ELi64ELNS4_4UMMA5MajorE0ELSN_0ELNSM_7ScaleInE0ELSO_0EEEEEENS4_6LayoutISC_NS5_IJNSA_ILi0EEESS_SS_EEEEENS5_IJNS4_10UnderscoreESV_SV_EEEEENS4_13SM90_TMA_LOADENS4_14ComposedLayoutINS4_7SwizzleILi3ELi4ELi3EEENS4_18smem_ptr_flag_bitsILi16EEENSR_INS5_IJNSA_ILi8EEESF_EEENS5_IJSF_SB_EEEEEEEvNS4_8identityESY_S18_vS19_EENS_8epilogue10collective18CollectiveEpilogueINS1B_23Sm100TmaWarpSpecializedILi3ELi2ELi32ELb1ELb0EEEJSG_NS5_IJNSR_ISE_SB_EENSR_INSA_ILi32EEESB_EEEEESH_SI_SH_SI_NS1B_6fusion15FusionCallbacksIS1F_NS1K_17LinearCombinationISH_fSH_fLNS_15FloatRoundStyleE2EEESG_S1J_JEEENS4_5SM1004TMEM4LOAD26SM100_TMEM_LOAD_32dp32b32xESY_NSZ_INS10_ILi2ELi4ELi3EEES13_NSR_INS5_IJS14_S1H_EEENS5_IJS1H_SB_EEEEEEENS4_39AutoVectorizingCopyWithAssumedAlignmentILi128EEENS4_14SM90_TMA_STOREES1Y_S20_S20_EEEvvEEEEvNT_6ParamsE)
        .other          _ZN7cutlass13device_kernelINS_4gemm6kernel13GemmUniversalIN4cute5tupleIJiiiiEEENS1_10collective13CollectiveMmaINS1_35MainloopSm100TmaUmmaWarpSpecializedILi4ELi2ELi4ENS5_IJNS4_1CILi1EEESB_SB_EEEEENS5_IJNSA_ILi128EEENSA_ILi64EEESE_EEENS_6half_tENS5_IJlSB_lEEESH_SI_NS4_8TiledMMAINS4_8MMA_AtomIJNS4_20SM100_MMA_F16BF16_SSISH_SH_fLi128ELi64ELNS4_4UMMA5MajorE0ELSN_0ELNSM_7ScaleInE0ELSO_0EEEEEENS4_6LayoutISC_NS5_IJNSA_ILi0EEESS_SS_EEEEENS5_IJNS4_10UnderscoreESV_SV_EEEEENS4_13SM90_TMA_LOADENS4_14ComposedLayoutINS4_7SwizzleILi3ELi4ELi3EEENS4_18smem_ptr_flag_bitsILi16EEENSR_INS5_IJNSA_ILi8EEESF_EEENS5_IJSF_SB_EEEEEEEvNS4_8identityESY_S18_vS19_EENS_8epilogue10collective18CollectiveEpilogueINS1B_23Sm100TmaWarpSpecializedILi3ELi2ELi32ELb1ELb0EEEJSG_NS5_IJNSR_ISE_SB_EENSR_INSA_ILi32EEESB_EEEEESH_SI_SH_SI_NS1B_6fusion15FusionCallbacksIS1F_NS1K_17LinearCombinationISH_fSH_fLNS_15FloatRoundStyleE2EEESG_S1J_JEEENS4_5SM1004TMEM4LOAD26SM100_TMEM_LOAD_32dp32b32xESY_NSZ_INS10_ILi2ELi4ELi3EEES13_NSR_INS5_IJS14_S1H_EEENS5_IJS1H_SB_EEEEEEENS4_39AutoVectorizingCopyWithAssumedAlignmentILi128EEENS4_14SM90_TMA_STOREES1Y_S20_S20_EEEvvEEEEvNT_6ParamsE,@"STO_CUDA_ENTRY STV_DEFAULT"
_ZN7cutlass13device_kernelINS_4gemm6kernel13GemmUniversalIN4cute5tupleIJiiiiEEENS1_10collective13CollectiveMmaINS1_35MainloopSm100TmaUmmaWarpSpecializedILi4ELi2ELi4ENS5_IJNS4_1CILi1EEESB_SB_EEEEENS5_IJNSA_ILi128EEENSA_ILi64EEESE_EEENS_6half_tENS5_IJlSB_lEEESH_SI_NS4_8TiledMMAINS4_8MMA_AtomIJNS4_20SM100_MMA_F16BF16_SSISH_SH_fLi128ELi64ELNS4_4UMMA5MajorE0ELSN_0ELNSM_7ScaleInE0ELSO_0EEEEEENS4_6LayoutISC_NS5_IJNSA_ILi0EEESS_SS_EEEEENS5_IJNS4_10UnderscoreESV_SV_EEEEENS4_13SM90_TMA_LOADENS4_14ComposedLayoutINS4_7SwizzleILi3ELi4ELi3EEENS4_18smem_ptr_flag_bitsILi16EEENSR_INS5_IJNSA_ILi8EEESF_EEENS5_IJSF_SB_EEEEEEEvNS4_8identityESY_S18_vS19_EENS_8epilogue10collective18CollectiveEpilogueINS1B_23Sm100TmaWarpSpecializedILi3ELi2ELi32ELb1ELb0EEEJSG_NS5_IJNSR_ISE_SB_EENSR_INSA_ILi32EEESB_EEEEESH_SI_SH_SI_NS1B_6fusion15FusionCallbacksIS1F_NS1K_17LinearCombinationISH_fSH_fLNS_15FloatRoundStyleE2EEESG_S1J_JEEENS4_5SM1004TMEM4LOAD26SM100_TMEM_LOAD_32dp32b32xESY_NSZ_INS10_ILi2ELi4ELi3EEES13_NSR_INS5_IJS14_S1H_EEENS5_IJS1H_SB_EEEEEEENS4_39AutoVectorizingCopyWithAssumedAlignmentILi128EEENS4_14SM90_TMA_STOREES1Y_S20_S20_EEEvvEEEEvNT_6ParamsE:
[----:B------:R-:W1:Y:S01]  /*0000*/  LDC R1, c[0x0][0x37c] ;  /* 0x0000df00ff017b82 */ /* 0x000e620000000800 */
[----:B------:R-:W2:Y:S01]  /*0010*/  S2R R93, SR_TID.X ;  /* 0x00000000005d7919 */ /* 0x000ea20000002100 */
[----:B------:R-:W3:Y:S01]  /*0020*/  LDCU.64 UR4, c[0x0][0x890] ;  /* 0x00011200ff0477ac */ /* 0x000ee20008000a00 */
[----:B------:R-:W-:Y:S02]  /*0030*/  PRMT R88, RZ, 0x7610, R88 ;  /* 0x00007610ff587816 */ /* 0x000fe40000000058 */
[----:B------:R-:W-:Y:S01]  /*0040*/  ELECT P5, URZ, PT ;  /* 0x0000000000ff782f */ /* 0x000fe200038a0000 */
[----:B------:R-:W4:Y:S01]  /*0050*/  LDCU.64 UR46, c[0x0][0x358] ;  /* 0x00006b00ff2e77ac */ /* 0x000f220008000a00 */
[----:B---3--:R-:W-:-:S04]  /*0060*/  UISETP.NE.U32.AND UP0, UPT, UR4, URZ, UPT ;  /* 0x000000ff0400728c */ /* 0x008fc8000bf05070 */
[----:B------:R-:W-:Y:S01]  /*0070*/  UISETP.NE.AND.EX UP0, UPT, UR5, URZ, UPT, UP0 ;  /* 0x000000ff0500728c */ /* 0x000fe2000bf05300 */
[----:B--2---:R-:W-:-:S05]  /*0080*/  SHF.R.U32.HI R92, RZ, 0x5, R93 ;  /* 0x00000005ff5c7819 */ /* 0x004fca000001165d */
[----:B------:R-:W2:Y:S02]  /*0090*/  SHFL.IDX PT, R0, R92, RZ, 0x1f ;  /* 0x00001fff5c007589 */ /* 0x000ea400000e0000 */
[----:B--2---:R-:W-:Y:S01]  /*00a0*/  R2UR UR8, R0 ;  /* 0x00000000000872ca */ /* 0x004fe200000e0000 */
[----:B-1--4-:R-:W-:-:S14]  /*00b0*/  BRA.U UP0, `(.L_x_0) ;  /* 0x00000001002c7547 */ /* 0x012fdc000b800000 */
[----:B------:R-:W1:Y:S02]  /*00c0*/  LDCU.64 UR6, c[0x0][0x888] ;  /* 0x00011100ff0677ac */ /* 0x000e640008000a00 */
[----:B-1----:R-:W-:-:S04]  /*00d0*/  UISETP.NE.U32.AND UP0, UPT, UR6, URZ, UPT ;  /* 0x000000ff0600728c */ /* 0x002fc8000bf05070 */
[----:B------:R-:W-:-:S09]  /*00e0*/  UISETP.NE.AND.EX UP0, UPT, UR7, URZ, UPT, UP0 ;  /* 0x000000ff0700728c */ /* 0x000fd2000bf05300 */
[----:B------:R-:W-:Y:S05]  /*00f0*/  BRA.U !UP0, `(.L_x_1) ;  /* 0x0000000108107547 */ /* 0x000fea000b800000 */
[----:B------:R-:W1:Y:S02]  /*0100*/  LDC.64 R2, c[0x0][0x888] ;  /* 0x00022200ff027b82 */ /* 0x000e640000000a00 */
[----:B-1----:R1:W5:Y:S01]  /*0110*/  LDG.E R49, desc[UR46][R2.64] ;  /* 0x0000002e02317981 */ /* 0x002362000c1e1900 */
[----:B------:R-:W-:Y:S01]  /*0120*/  HFMA2 R88, -RZ, RZ, 0, 5.9604644775390625e-08 ;  /* 0x00000001ff587431 */ /* 0x000fe200000001ff */
[----:B------:R-:W-:Y:S05]  /*0130*/  BRA `(.L_x_0) ;  /* 0x00000000000c7947 */ /* 0x000fea0003800000 */
.L_x_1:
[----:B------:R-:W1:Y:S01]  /*0140*/  LDCU UR6, c[0x0][0x880] ;  /* 0x00011000ff0677ac */ /* 0x000e620008000800 */
[----:B------:R-:W-:Y:S01]  /*0150*/  HFMA2 R88, -RZ, RZ, 0, 5.9604644775390625e-08 ;  /* 0x00000001ff587431 */ /* 0x000fe200000001ff */
[----:B-1----:R-:W-:-:S07]  /*0160*/  MOV R49, UR6 ;  /* 0x0000000600317c02 */ /* 0x002fce0008000f00 */
.L_x_0:
[----:B------:R-:W2:Y:S02]  /*0170*/  LDCU.64 UR6, c[0x0][0x8b0] ;  /* 0x00011600ff0677ac */ /* 0x000ea40008000a00 */
[----:B--2---:R-:W-:-:S04]  /*0180*/  UISETP.NE.U32.AND UP0, UPT, UR6, URZ, UPT ;  /* 0x000000ff0600728c */ /* 0x004fc8000bf05070 */
[----:B------:R-:W-:-:S09]  /*0190*/  UISETP.NE.AND.EX UP0, UPT, UR7, URZ, UPT, UP0 ;  /* 0x000000ff0700728c */ /* 0x000fd2000bf05300 */
[----:B------:R-:W-:Y:S05]  /*01a0*/  BRA.U UP0, `(.L_x_2) ;  /* 0x0000000100247547 */ /* 0x000fea000b800000 */
[----:B------:R-:W2:Y:S02]  /*01b0*/  LDCU.64 UR6, c[0x0][0x8a8] ;  /* 0x00011500ff0677ac */ /* 0x000ea40008000a00 */
[----:B--2---:R-:W-:-:S04]  /*01c0*/  UISETP.NE.U32.AND UP0, UPT, UR6, URZ, UPT ;  /* 0x000000ff0600728c */ /* 0x004fc8000bf05070 */
[----:B------:R-:W-:-:S09]  /*01d0*/  UISETP.NE.AND.EX UP0, UPT, UR7, URZ, UPT, UP0 ;  /* 0x000000ff0700728c */ /* 0x000fd2000bf05300 */
[----:B------:R-:W-:Y:S05]  /*01e0*/  BRA.U !UP0, `(.L_x_3) ;  /* 0x00000001080c7547 */ /* 0x000fea000b800000 */
[----:B-1----:R-:W1:Y:S02]  /*01f0*/  LDC.64 R2, c[0x0][0x8a8] ;  /* 0x00022a00ff027b82 */ /* 0x002e640000000a00 */
[----:B-1----:R2:W5:Y:S01]  /*0200*/  LDG.E R47, desc[UR46][R2.64] ;  /* 0x0000002e022f7981 */ /* 0x002562000c1e1900 */
[----:B------:R-:W-:Y:S05]  /*0210*/  BRA `(.L_x_2) ;  /* 0x0000000000087947 */ /* 0x000fea0003800000 */
.L_x_3:
[----:B------:R-:W2:Y:S02]  /*0220*/  LDCU UR6, c[0x0][0x8a0] ;  /* 0x00011400ff0677ac */ /* 0x000ea40008000800 */
[----:B--2---:R-:W-:Y:S02]  /*0230*/  MOV R47, UR6 ;  /* 0x00000006002f7c02 */ /* 0x004fe40008000f00 */
.L_x_2:
[----:B------:R-:W-:Y:S01]  /*0240*/  IMAD.U32 R0, RZ, RZ, UR8 ;  /* 0x00000008ff007e24 */ /* 0x000fe2000f8e00ff */
[----:B------:R-:W-:Y:S04]  /*0250*/  BSSY.RECONVERGENT B0, `(.L_x_4) ;  /* 0x000000c000007945 */ /* 0x000fe80003800200 */
[C---:B------:R-:W-:Y:S02]  /*0260*/  ISETP.NE.OR P1, PT, R0.reuse, 0x1, !P5 ;  /* 0x000000010000780c */ /* 0x040fe40006f25670 */
[----:B------:R-:W-:-:S11]  /*0270*/  ISETP.NE.OR P0, PT, R0, 0x3, !P5 ;  /* 0x000000030000780c */ /* 0x000fd60006f05670 */
[----:B------:R-:W-:Y:S05]  /*0280*/  @P1 BRA `(.L_x_5) ;  /* 0x0000000000201947 */ /* 0x000fea0003800000 */
[----:B------:R-:W3:Y:S02]  /*0290*/  LDCU.64 UR6, c[0x0][0x348] ;  /* 0x00006900ff0677ac */ /* 0x000ee40008000a00 */
[----:B---3--:R-:W-:Y:S02]  /*02a0*/  UIADD3 UR10, UP1, UPT, UR6, 0x80, URZ ;  /* 0x00000080060a7890 */ /* 0x008fe4000ff3e0ff */
[----:B------:R-:W-:Y:S02]  /*02b0*/  UIADD3 UR6, UP0, UPT, UR6, 0x180, URZ ;  /* 0x0000018006067890 */ /* 0x000fe4000ff1e0ff */
[----:B------:R-:W-:Y:S02]  /*02c0*/  UIADD3.X UR11, UPT, UPT, URZ, UR7, URZ, UP1, !UPT ;  /* 0x00000007ff0b7290 */ /* 0x000fe40008ffe4ff */
[----:B------:R-:W-:-:S07]  /*02d0*/  UIADD3.X UR7, UPT, UPT, URZ, UR7, URZ, UP0, !UPT ;  /* 0x00000007ff077290 */ /* 0x000fce00087fe4ff */
[----:B------:R3:W-:Y:S02]  /*02e0*/  UTMACCTL.PF [UR10] ;  /* 0x000000000a0079b9 */ /* 0x0007e40008040000 */
[----:B------:R3:W-:Y:S02]  /*02f0*/  UTMACCTL.PF [UR6] ;  /* 0x00000000060079b9 */ /* 0x0007e40008040000 */
[----:B---3--:R-:W-:Y:S01]  /*0300*/  NOP ;  /* 0x0000000000007918 */ /* 0x008fe20000000000 */
.L_x_5:
[----:B------:R-:W-:Y:S05]  /*0310*/  BSYNC.RECONVERGENT B0 ;  /* 0x0000000000007941 */ /* 0x000fea0003800200 */
.L_x_4:
[----:B------:R-:W-:Y:S04]  /*0320*/  BSSY.RECONVERGENT B0, `(.L_x_6) ;  /* 0x000000a000007945 */ /* 0x000fe80003800200 */
        /* <DEDUP_REMOVED lines=9> */
.L_x_7:
[----:B------:R-:W-:Y:S05]  /*03c0*/  BSYNC.RECONVERGENT B0 ;  /* 0x0000000000007941 */ /* 0x000fea0003800200 */
.L_x_6:
[----:B------:R-:W3:Y:S01]  /*03d0*/  LDCU.64 UR6, c[0x0][0x888] ;  /* 0x00011100ff0677ac */ /* 0x000ee20008000a00 */
[----:B------:R-:W-:Y:S02]  /*03e0*/  UISETP.EQ.U32.AND UP1, UPT, UR4, URZ, UPT ;  /* 0x000000ff0400728c */ /* 0x000fe4000bf22070 */
[----:B------:R-:W-:Y:S02]  /*03f0*/  UPLOP3.LUT UP2, UPT, UPT, UPT, UPT, 0x80, 0x8 ;  /* 0x000000000008789c */ /* 0x000fe40003f4f070 */
[----:B---3--:R-:W-:-:S04]  /*0400*/  UISETP.NE.U32.AND UP0, UPT, UR6, URZ, UPT ;  /* 0x000000ff0600728c */ /* 0x008fc8000bf05070 */
[----:B------:R-:W-:-:S04]  /*0410*/  UISETP.NE.AND.EX UP0, UPT, UR7, URZ, UPT, UP0 ;  /* 0x000000ff0700728c */ /* 0x000fc8000bf05300 */
[----:B------:R-:W-:-:S04]  /*0420*/  UISETP.EQ.OR.EX UP3, UPT, UR5, URZ, !UP0, UP1 ;  /* 0x000000ff0500728c */ /* 0x000fc8000c762710 */
[----:B------:R-:W-:-:S05]  /*0430*/  UP2UR UR53, UPR, URZ, 0x8 ;  /* 0x00000008ff357883 */ /* 0x000fca0008000000 */
[----:B------:R-:W-:Y:S07]  /*0440*/  BRA.U !UP3, `(.L_x_8) ;  /* 0x000000010b207547 */ /* 0x000fee000b800000 */
[----:B------:R-:W-:Y:S01]  /*0450*/  UISETP.NE.U32.AND UP2, UPT, UR4, URZ, UPT ;  /* 0x000000ff0400728c */ /* 0x000fe2000bf45070 */
[----:B-----5:R-:W-:Y:S01]  /*0460*/  FSETP.NEU.AND P0, PT, R49, RZ, PT ;  /* 0x000000ff3100720b */ /* 0x020fe20003f0d000 */
[----:B------:R-:W-:Y:S02]  /*0470*/  USEL UR4, URZ, 0xffffffff, UP0 ;  /* 0xffffffffff047887 */ /* 0x000fe40008000000 */
[----:B------:R-:W-:-:S10]  /*0480*/  UISETP.NE.AND.EX UP2, UPT, UR5, URZ, UPT, UP2 ;  /* 0x000000ff0500728c */ /* 0x000fd4000bf45320 */
[----:B------:R-:W-:Y:S01]  /*0490*/  VOTEU.ANY UP1, P0 ;  /* 0x0000000000ff7886 */ /* 0x000fe20000020100 */
[----:B------:R-:W-:-:S04]  /*04a0*/  @!UP2 USEL UR4, URZ, 0xffffffff, UP1 ;  /* 0xffffffffff04a887 */ /* 0x000fc80008800000 */
[----:B------:R-:W-:-:S04]  /*04b0*/  ULOP3.LUT UR4, UR4, 0x1, URZ, 0xc0, !UPT ;  /* 0x0000000104047892 */ /* 0x000fc8000f8ec0ff */
[----:B------:R-:W-:-:S11]  /*04c0*/  UISETP.NE.U32.AND UP2, UPT, UR4, 0x1, UPT ;  /* 0x000000010400788c */ /* 0x000fd6000bf45070 */
.L_x_8:
[----:B-12---:R-:W1:Y:S01]  /*04d0*/  SHFL.IDX PT, R2, R92, RZ, 0x1f ;  /* 0x00001fff5c027589 */ /* 0x006e6200000e0000 */
[----:B------:R-:W-:-:S04]  /*04e0*/  UISETP.NE.AND UP1, UPT, UR8, 0x2, UPT ;  /* 0x000000020800788c */ /* 0x000fc8000bf25270 */
[----:B------:R-:W-:Y:S01]  /*04f0*/  USEL UR6, URZ, 0x1, UP1 ;  /* 0x00000001ff067887 */ /* 0x000fe20008800000 */
[----:B-1----:R-:W-:-:S13]  /*0500*/  ISETP.NE.AND P0, PT, R2, RZ, PT ;  /* 0x000000ff0200720c */ /* 0x002fda0003f05270 */
[----:B------:R-:W-:Y:S05]  /*0510*/  @P0 BRA `(.L_x_9) ;  /* 0x0000000000480947 */ /* 0x000fea0003800000 */
[----:B------:R-:W1:Y:S01]  /*0520*/  S2UR UR5, SR_CgaCtaId ;  /* 0x00000000000579c3 */ /* 0x000e620000008800 */
[----:B------:R-:W-:Y:S01]  /*0530*/  UMOV UR7, 0x400 ;  /* 0x0000040000077882 */ /* 0x000fe20000000000 */
[----:B------:R-:W-:Y:S01]  /*0540*/  UMOV UR4, 0x1 ;  /* 0x0000000100047882 */ /* 0x000fe20000000000 */
[----:B------:R-:W-:Y:S01]  /*0550*/  ELECT P0, URZ, PT ;  /* 0x0000000000ff782f */ /* 0x000fe20003800000 */
[----:B------:R-:W-:-:S04]  /*0560*/  UIADD3 UR10, UPT, UPT, -UR4, 0x100000, URZ ;  /* 0x00100000040a7890 */ /* 0x000fc8000fffe1ff */
[----:B------:R-:W-:Y:S02]  /*0570*/  USHF.L.U32 UR11, UR10, 0xb, URZ ;  /* 0x0000000b0a0b7899 */ /* 0x000fe400080006ff */
[----:B------:R-:W-:Y:S02]  /*0580*/  USHF.L.U32 UR10, UR10, 0x1, URZ ;  /* 0x000000010a0a7899 */ /* 0x000fe400080006ff */
[----:B-1----:R-:W-:Y:S01]  /*0590*/  ULEA UR5, UR5, UR7, 0x18 ;  /* 0x0000000705057291 */ /* 0x002fe2000f8ec0ff */
[----:B------:R-:W1:Y:S11]  /*05a0*/  FENCE.VIEW.ASYNC.S ;  /* 0x00000000000073c6 */ /* 0x000e760000000000 */
[----:B-1----:R1:W2:Y:S01]  /*05b0*/  SYNCS.EXCH.64 URZ, [UR5], UR10 ;  /* 0x0000000a05ff75b2 */ /* 0x0022a20008000100 */
[----:B------:R1:W3:Y:S01]  /*05c0*/  SYNCS.EXCH.64 URZ, [UR5+0x20], UR10 ;  /* 0x0000200a05ff75b2 */ /* 0x0002e20008000100 */
[----:B------:R1:W4:Y:S01]  /*05d0*/  SYNCS.EXCH.64 URZ, [UR5+0x8], UR10 ;  /* 0x0000080a05ff75b2 */ /* 0x0003220008000100 */
[----:B------:R1:W1:Y:S01]  /*05e0*/  SYNCS.EXCH.64 URZ, [UR5+0x28], UR10 ;  /* 0x0000280a05ff75b2 */ /* 0x0002620008000100 */
[----:B------:R1:W1:Y:S01]  /*05f0*/  SYNCS.EXCH.64 URZ, [UR5+0x10], UR10 ;  /* 0x0000100a05ff75b2 */ /* 0x0002620008000100 */
[----:B------:R1:W1:Y:S01]  /*0600*/  SYNCS.EXCH.64 URZ, [UR5+0x30], UR10 ;  /* 0x0000300a05ff75b2 */ /* 0x0002620008000100 */
[----:B------:R1:W1:Y:S01]  /*0610*/  SYNCS.EXCH.64 URZ, [UR5+0x18], UR10 ;  /* 0x0000180a05ff75b2 */ /* 0x0002620008000100 */
[----:B------:R1:W1:Y:S01]  /*0620*/  SYNCS.EXCH.64 URZ, [UR5+0x38], UR10 ;  /* 0x0000380a05ff75b2 */ /* 0x0002620008000100 */
[----:B------:R-:W-:Y:S01]  /*0630*/  NOP ;  /* 0x0000000000007918 */ /* 0x000fe20000000000 */
.L_x_9:
[----:B------:R-:W2:Y:S01]  /*0640*/  SHFL.IDX PT, R2, R92, RZ, 0x1f ;  /* 0x00001fff5c027589 */ /* 0x000ea200000e0000 */
[----:B------:R-:W-:Y:S01]  /*0650*/  NOP ;  /* 0x0000000000007918 */ /* 0x000fe20000000000 */
[----:B--2---:R-:W-:-:S13]  /*0660*/  ISETP.NE.AND P0, PT, R2, 0x1, PT ;  /* 0x000000010200780c */ /* 0x004fda0003f05270 */
[----:B------:R-:W-:Y:S05]  /*0670*/  @P0 BRA `(.L_x_10) ;  /* 0x0000000000500947 */ /* 0x000fea0003800000 */
[----:B------:R-:W2:Y:S01]  /*0680*/  S2UR UR7, SR_CgaCtaId ;  /* 0x00000000000779c3 */ /* 0x000ea20000008800 */
[----:B------:R-:W-:Y:S01]  /*0690*/  UMOV UR9, 0x400 ;  /* 0x0000040000097882 */ /* 0x000fe20000000000 */
[----:B-1----:R-:W-:Y:S01]  /*06a0*/  UMOV UR5, 0x20 ;  /* 0x0000002000057882 */ /* 0x002fe20000000000 */
[----:B------:R-:W-:Y:S01]  /*06b0*/  UMOV UR4, 0x80 ;  /* 0x0000008000047882 */ /* 0x000fe20000000000 */
[----:B------:R-:W-:-:S04]  /*06c0*/  UIADD3 UR10, UPT, UPT, -UR5, 0x100000, URZ ;  /* 0x00100000050a7890 */ /* 0x000fc8000fffe1ff */
[----:B------:R-:W-:Y:S02]  /*06d0*/  USHF.L.U32 UR11, UR10, 0xb, URZ ;  /* 0x0000000b0a0b7899 */ /* 0x000fe400080006ff */
[----:B------:R-:W-:Y:S02]  /*06e0*/  USHF.L.U32 UR10, UR10, 0x1, URZ ;  /* 0x000000010a0a7899 */ /* 0x000fe400080006ff */
[----:B------:R-:W-:-:S04]  /*06f0*/  UIADD3 UR4, UPT, UPT, -UR4, 0x100000, URZ ;  /* 0x0010000004047890 */ /* 0x000fc8000fffe1ff */
[----:B------:R-:W-:Y:S02]  /*0700*/  USHF.L.U32 UR5, UR4, 0xb, URZ ;  /* 0x0000000b04057899 */ /* 0x000fe400080006ff */
[----:B------:R-:W-:Y:S01]  /*0710*/  USHF.L.U32 UR4, UR4, 0x1, URZ ;  /* 0x0000000104047899 */ /* 0x000fe200080006ff */
[----:B------:R-:W-:Y:S01]  /*0720*/  ELECT P0, URZ, PT ;  /* 0x0000000000ff782f */ /* 0x000fe20003800000 */
[----:B--2---:R-:W-:Y:S01]  /*0730*/  ULEA UR7, UR7, UR9, 0x18 ;  /* 0x0000000907077291 */ /* 0x004fe2000f8ec0ff */
[----:B------:R-:W1:Y:S11]  /*0740*/  FENCE.VIEW.ASYNC.S ;  /* 0x00000000000073c6 */ /* 0x000e760000000000 */
[----:B-1----:R2:W1:Y:S01]  /*0750*/  SYNCS.EXCH.64 URZ, [UR7+0x40], UR10 ;  /* 0x0000400a07ff75b2 */ /* 0x0024620008000100 */
[----:B------:R2:W1:Y:S01]  /*0760*/  SYNCS.EXCH.64 URZ, [UR7+0x58], UR4 ;  /* 0x0000580407ff75b2 */ /* 0x0004620008000100 */
[----:B------:R2:W1:Y:S01]  /*0770*/  SYNCS.EXCH.64 URZ, [UR7+0x48], UR10 ;  /* 0x0000480a07ff75b2 */ /* 0x0004620008000100 */
[----:B------:R2:W1:Y:S01]  /*0780*/  SYNCS.EXCH.64 URZ, [UR7+0x60], UR4 ;  /* 0x0000600407ff75b2 */ /* 0x0004620008000100 */
[----:B------:R2:W1:Y:S01]  /*0790*/  SYNCS.EXCH.64 URZ, [UR7+0x50], UR10 ;  /* 0x0000500a07ff75b2 */ /* 0x0004620008000100 */
[----:B------:R2:W1:Y:S02]  /*07a0*/  SYNCS.EXCH.64 URZ, [UR7+0x68], UR4 ;  /* 0x0000680407ff75b2 */ /* 0x0004640008000100 */
[----:B--2---:R-:W-:Y:S01]  /*07b0*/  NOP ;  /* 0x0000000000007918 */ /* 0x004fe20000000000 */
.L_x_10:
[----:B------:R-:W2:Y:S01]  /*07c0*/  SHFL.IDX PT, R2, R92, RZ, 0x1f ;  /* 0x00001fff5c027589 */ /* 0x000ea200000e0000 */
[----:B------:R-:W-:Y:S01]  /*07d0*/  NOP ;  /* 0x0000000000007918 */ /* 0x000fe20000000000 */
[----:B--2---:R-:W-:-:S13]  /*07e0*/  ISETP.NE.AND P0, PT, R2, 0x3, PT ;  /* 0x000000030200780c */ /* 0x004fda0003f05270 */
[----:B------:R-:W-:Y:S05]  /*07f0*/  @P0 BRA `(.L_x_11) ;  /* 0x0000000000300947 */ /* 0x000fea0003800000 */
[----:B-1----:R-:W1:Y:S01]  /*0800*/  S2UR UR5, SR_CgaCtaId ;  /* 0x00000000000579c3 */ /* 0x002e620000008800 */
        /* <DEDUP_REMOVED lines=8> */
[----:B-1----:R2:W1:Y:S01]  /*0890*/  SYNCS.EXCH.64 URZ, [UR5+0x70], UR10 ;  /* 0x0000700a05ff75b2 */ /* 0x0024620008000100 */
[----:B------:R2:W1:Y:S02]  /*08a0*/  SYNCS.EXCH.64 URZ, [UR5+0x78], UR10 ;  /* 0x0000780a05ff75b2 */ /* 0x0004640008000100 */
[----:B--2---:R-:W-:Y:S01]  /*08b0*/  NOP ;  /* 0x0000000000007918 */ /* 0x004fe20000000000 */
.L_x_11:
[----:B------:R-:W2:Y:S01]  /*08c0*/  SHFL.IDX PT, R2, R92, RZ, 0x1f ;  /* 0x00001fff5c027589 */ /* 0x000ea200000e0000 */
[----:B------:R-:W-:Y:S01]  /*08d0*/  NOP ;  /* 0x0000000000007918 */ /* 0x000fe20000000000 */
[----:B--2---:R-:W-:-:S13]  /*08e0*/  ISETP.NE.AND P0, PT, R2, 0x4, PT ;  /* 0x000000040200780c */ /* 0x004fda0003f05270 */
[----:B------:R-:W-:Y:S05]  /*08f0*/  @P0 BRA `(.L_x_12) ;  /* 0x00000000004c0947 */ /* 0x000fea0003800000 */
[----:B-1----:R-:W1:Y:S01]  /*0900*/  S2UR UR5, SR_CgaCtaId ;  /* 0x00000000000579c3 */ /* 0x002e620000008800 */
[----:B------:R-:W-:Y:S01]  /*0910*/  UMOV UR9, 0x100 ;  /* 0x0000010000097882 */ /* 0x000fe20000000000 */
[----:B------:R-:W-:Y:S01]  /*0920*/  UMOV UR7, 0x400 ;  /* 0x0000040000077882 */ /* 0x000fe20000000000 */
[----:B------:R-:W-:Y:S01]  /*0930*/  USEL UR9, UR9, 0xe0, UP2 ;  /* 0x000000e009097887 */ /* 0x000fe20009000000 */
[----:B------:R-:W-:Y:S01]  /*0940*/  UMOV UR4, 0x1 ;  /* 0x0000000100047882 */ /* 0x000fe20000000000 */
[----:B------:R-:W-:Y:S01]  /*0950*/  ELECT P0, URZ, PT ;  /* 0x0000000000ff782f */ /* 0x000fe20003800000 */
[----:B------:R-:W-:-:S04]  /*0960*/  UIADD3 UR10, UPT, UPT, -UR4, 0x100000, URZ ;  /* 0x00100000040a7890 */ /* 0x000fc8000fffe1ff */
[----:B------:R-:W-:Y:S02]  /*0970*/  USHF.L.U32 UR11, UR10, 0xb, URZ ;  /* 0x0000000b0a0b7899 */ /* 0x000fe400080006ff */
[----:B------:R-:W-:Y:S02]  /*0980*/  USHF.L.U32 UR10, UR10, 0x1, URZ ;  /* 0x000000010a0a7899 */ /* 0x000fe400080006ff */
[----:B------:R-:W-:-:S04]  /*0990*/  UIADD3 UR12, UPT, UPT, -UR9, 0x100000, URZ ;  /* 0x00100000090c7890 */ /* 0x000fc8000fffe1ff */
[----:B------:R-:W-:Y:S02]  /*09a0*/  USHF.L.U32 UR13, UR12, 0xb, URZ ;  /* 0x0000000b0c0d7899 */ /* 0x000fe400080006ff */
[----:B------:R-:W-:Y:S02]  /*09b0*/  USHF.L.U32 UR12, UR12, 0x1, URZ ;  /* 0x000000010c0c7899 */ /* 0x000fe400080006ff */
[----:B-1----:R-:W-:Y:S01]  /*09c0*/  ULEA UR5, UR5, UR7, 0x18 ;  /* 0x0000000705057291 */ /* 0x002fe2000f8ec0ff */
[----:B------:R-:W1:Y:S11]  /*09d0*/  FENCE.VIEW.ASYNC.S ;  /* 0x00000000000073c6 */ /* 0x000e760000000000 */
[----:B-1----:R2:W1:Y:S01]  /*09e0*/  SYNCS.EXCH.64 URZ, [UR5+0x80], UR10 ;  /* 0x0000800a05ff75b2 */ /* 0x0024620008000100 */
[----:B------:R2:W1:Y:S01]  /*09f0*/  SYNCS.EXCH.64 URZ, [UR5+0x90], UR12 ;  /* 0x0000900c05ff75b2 */ /* 0x0004620008000100 */
[----:B------:R2:W1:Y:S01]  /*0a00*/  SYNCS.EXCH.64 URZ, [UR5+0x88], UR10 ;  /* 0x0000880a05ff75b2 */ /* 0x0004620008000100 */
[----:B------:R2:W1:Y:S02]  /*0a10*/  SYNCS.EXCH.64 URZ, [UR5+0x98], UR12 ;  /* 0x0000980c05ff75b2 */ /* 0x0004640008000100 */
[----:B--2---:R-:W-:Y:S01]  /*0a20*/  NOP ;  /* 0x0000000000007918 */ /* 0x004fe20000000000 */
.L_x_12:
        /* <DEDUP_REMOVED lines=22> */
[----:B------:R2:W1:Y:S01]  /*0b90*/  SYNCS.EXCH.64 URZ, [UR7+0xd0], UR4 ;  /* 0x0000d00407ff75b2 */ /* 0x0004620008000100 */
[----:B------:R2:W1:Y:S01]  /*0ba0*/  SYNCS.EXCH.64 URZ, [UR7+0xb8], UR10 ;  /* 0x0000b80a07ff75b2 */ /* 0x0004620008000100 */
[----:B------:R2:W1:Y:S02]  /*0bb0*/  SYNCS.EXCH.64 URZ, [UR7+0xd8], UR4 ;  /* 0x0000d80407ff75b2 */ /* 0x0004640008000100 */
[----:B--2---:R-:W-:Y:S01]  /*0bc0*/  NOP ;  /* 0x0000000000007918 */ /* 0x004fe20000000000 */
.L_x_13:
        /* <DEDUP_REMOVED lines=18> */
.L_x_14:
[----:B-1----:R-:W1:Y:S01]  /*0cf0*/  S2UR UR5, SR_CTAID.X ;  /* 0x00000000000579c3 */ /* 0x002e620000002500 */
[----:B------:R-:W-:-:S05]  /*0d00*/  CS2R.32 R87, SR_CgaSize ;  /* 0x0000000000577805 */ /* 0x000fca0000008a00 */
[----:B------:R-:W-:-:S05]  /*0d10*/  IMAD R87, R87, -0xa0, RZ ;  /* 0xffffff6057577824 */ /* 0x000fca00078e02ff */
[----:B------:R-:W-:-:S14]  /*0d20*/  R2UR UR9, R87 ;  /* 0x00000000570972ca */ /* 0x000fdc00000e0000 */
[----:B------:R-:W2:Y:S01]  /*0d30*/  LDCU UR9, c[0x0][UR9+0x2b0] ;  /* 0x00005600090977ac */ /* 0x000ea20008000800 */
[----:B------:R-:W-:Y:S01]  /*0d40*/  NOP ;  /* 0x0000000000007918 */ /* 0x000fe20000000000 */
[----:B------:R-:W-:-:S05]  /*0d50*/  CS2R.32 R87, SR_CgaSize ;  /* 0x0000000000577805 */ /* 0x000fca0000008a00 */
[----:B------:R-:W-:-:S05]  /*0d60*/  IMAD R87, R87, -0xa0, RZ ;  /* 0xffffff6057577824 */ /* 0x000fca00078e02ff */
[----:B------:R-:W-:-:S14]  /*0d70*/  R2UR UR7, R87 ;  /* 0x00000000570772ca */ /* 0x000fdc00000e0000 */
[----:B------:R-:W3:Y:S01]  /*0d80*/  LDCU UR7, c[0x0][UR7+0x2b4] ;  /* 0x00005680070777ac */ /* 0x000ee20008000800 */
[----:B------:R-:W4:Y:S08]  /*0d90*/  S2UR UR4, SR_CTAID.Y ;  /* 0x00000000000479c3 */ /* 0x000f300000002600 */
[----:B------:R-:W3:Y:S01]  /*0da0*/  LDC R10, c[0x0][0xb24] ;  /* 0x0002c900ff0a7b82 */ /* 0x000ee20000000800 */
[----:B-1----:R-:W-:-:S02]  /*0db0*/  I2FP.F32.U32 R87, UR5 ;  /* 0x0000000500577c45 */ /* 0x002fc40008201000 */
[----:B------:R-:W-:-:S05]  /*0dc0*/  CS2R.32 R3, SR_CgaSize ;  /* 0x0000000000037805 */ /* 0x000fca0000008a00 */
[----:B------:R-:W-:-:S06]  /*0dd0*/  IMAD R3, R3, -0xa0, RZ ;  /* 0xffffff6003037824 */ /* 0x000fcc00078e02ff */
[----:B------:R-:W1:Y:S01]  /*0de0*/  LDC R3, c[0x0][R3+0x2a0] ;  /* 0x0000a80003037b82 */ /* 0x000e620000000800 */
[----:B------:R-:W-:Y:S01]  /*0df0*/  MOV R15, UR5 ;  /* 0x00000005000f7c02 */ /* 0x000fe20008000f00 */
[----:B--2---:R-:W-:Y:S01]  /*0e00*/  FMUL R87, R87, UR9 ;  /* 0x0000000957577c20 */ /* 0x004fe20008400000 */
[----:B----4-:R-:W-:Y:S02]  /*0e10*/  I2FP.F32.U32 R86, UR4 ;  /* 0x0000000400567c45 */ /* 0x010fe40008201000 */
[----:B------:R-:W-:-:S05]  /*0e20*/  CS2R.32 R2, SR_CgaSize ;  /* 0x0000000000027805 */ /* 0x000fca0000008a00 */
[----:B------:R-:W-:-:S06]  /*0e30*/  IMAD R2, R2, -0xa0, RZ ;  /* 0xffffff6002027824 */ /* 0x000fcc00078e02ff */
[----:B------:R-:W2:Y:S01]  /*0e40*/  LDC R2, c[0x0][R2+0x2a4] ;  /* 0x0000a90002027b82 */ /* 0x000ea20000000800 */
[----:B------:R-:W-:Y:S01]  /*0e50*/  MOV R14, UR4 ;  /* 0x00000004000e7c02 */ /* 0x000fe20008000f00 */
[----:B------:R-:W4:Y:S01]  /*0e60*/  F2I.U32.TRUNC.NTZ R87, R87 ;  /* 0x0000005700577305 */ /* 0x000f22000020f000 */
[----:B---3--:R-:W-:-:S05]  /*0e70*/  FMUL R86, R86, UR7 ;  /* 0x0000000756567c20 */ /* 0x008fca0008400000 */
[----:B------:R-:W-:Y:S01]  /*0e80*/  BAR.SYNC.DEFER_BLOCKING 0x0 ;  /* 0x0000000000007b1d */ /* 0x000fe20000010000 */
[----:B------:R-:W-:-:S05]  /*0e90*/  ISETP.GE.AND P0, PT, R10, 0x1, PT ;  /* 0x000000010a00780c */ /* 0x000fca0003f06270 */
[----:B------:R-:W3:Y:S02]  /*0ea0*/  F2I.U32.TRUNC.NTZ R86, R86 ;  /* 0x0000005600567305 */ /* 0x000ee4000020f000 */
[----:B------:R-:W2:Y:S01]  /*0eb0*/  S2UR UR36, SR_CTAID.Z ;  /* 0x00000000002479c3 */ /* 0x000ea20000002700 */
[----:B----4-:R-:W-:-:S05]  /*0ec0*/  IADD3 R87, PT, PT, -R87, RZ, RZ ;  /* 0x000000ff57577210 */ /* 0x010fca0007ffe1ff */
[----:B-1----:R-:W-:Y:S01]  /*0ed0*/  IMAD R87, R3, R87, UR5 ;  /* 0x0000000503577e24 */ /* 0x002fe2000f8e0257 */
[----:B---3--:R-:W-:-:S05]  /*0ee0*/  IADD3 R86, PT, PT, -R86, RZ, RZ ;  /* 0x000000ff56567210 */ /* 0x008fca0007ffe1ff */
[----:B--2---:R-:W-:Y:S01]  /*0ef0*/  IMAD R86, R2, R86, UR4 ;  /* 0x0000000402567e24 */ /* 0x004fe2000f8e0256 */
[----:B------:R-:W-:Y:S06]  /*0f00*/  @!P0 BRA `(.L_x_15) ;  /* 0x0000000000b88947 */ /* 0x000fec0003800000 */
[----:B------:R-:W1:Y:S01]  /*0f10*/  LDC.64 R4, c[0x0][0xb18] ;  /* 0x0002c600ff047b82 */ /* 0x000e620000000a00 */
[----:B------:R-:W-:-:S07]  /*0f20*/  ISETP.NE.AND P0, PT, R10, 0x1, PT ;  /* 0x000000010a00780c */ /* 0x000fce0003f05270 */
[----:B------:R-:W2:Y:S08]  /*0f30*/  LDC R9, c[0x0][0xb0c] ;  /* 0x0002c300ff097b82 */ /* 0x000eb00000000800 */
[----:B------:R-:W3:Y:S08]  /*0f40*/  LDC R12, c[0x0][0x370] ;  /* 0x0000dc00ff0c7b82 */ /* 0x000ef00000000800 */
[----:B------:R-:W4:Y:S01]  /*0f50*/  LDC R11, c[0x0][0x374] ;  /* 0x0000dd00ff0b7b82 */ /* 0x000f220000000800 */
[----:B-1----:R-:W-:-:S07]  /*0f60*/  ISETP.NE.AND P1, PT, R4, 0x1, PT ;  /* 0x000000010400780c */ /* 0x002fce0003f25270 */
[----:B------:R-:W3:Y:S01]  /*0f70*/  LDC.64 R6, c[0x0][0xb10] ;  /* 0x0002c400ff067b82 */ /* 0x000ee20000000a00 */
[----:B--2---:R-:W-:-:S07]  /*0f80*/  ISETP.NE.AND P2, PT, R9, 0x1, PT ;  /* 0x000000010900780c */ /* 0x004fce0003f45270 */
[----:B------:R-:W1:Y:S08]  /*0f90*/  LDC R8, c[0x0][0xb20] ;  /* 0x0002c800ff087b82 */ /* 0x000e700000000800 */
[----:B------:R-:W2:Y:S01]  /*0fa0*/  LDC.64 R2, c[0x0][0xb28] ;  /* 0x0002ca00ff027b82 */ /* 0x000ea20000000a00 */
[----:B----4-:R-:W-:-:S04]  /*0fb0*/  IMAD.HI.U32 R13, R11, R5, RZ ;  /* 0x000000050b0d7227 */ /* 0x010fc800078e00ff */
[----:B------:R-:W-:-:S04]  /*0fc0*/  IMAD.HI.U32 R5, R14, R5, RZ ;  /* 0x000000050e057227 */ /* 0x000fc800078e00ff */
[----:B---3--:R-:W-:-:S05]  /*0fd0*/  IMAD.HI.U32 R16, R12, R6, RZ ;  /* 0x000000060c107227 */ /* 0x008fca00078e00ff */
[-C--:B------:R-:W-:Y:S01]  /*0fe0*/  @P2 SHF.R.U32.HI R12, RZ, R7.reuse, R16 ;  /* 0x00000007ff0c2219 */ /* 0x080fe20000011610 */
[----:B------:R-:W-:Y:S01]  /*0ff0*/  IMAD.HI.U32 R16, R15, R6, RZ ;  /* 0x000000060f107227 */ /* 0x000fe200078e00ff */
[-C--:B-1----:R-:W-:Y:S02]  /*1000*/  @P1 SHF.R.U32.HI R11, RZ, R8.reuse, R13 ;  /* 0x00000008ff0b1219 */ /* 0x082fe4000001160d */
[----:B------:R-:W-:Y:S02]  /*1010*/  SHF.R.U32.HI R5, RZ, R8, R5 ;  /* 0x00000008ff057219 */ /* 0x000fe40000011605 */
[----:B------:R-:W-:Y:S02]  /*1020*/  SHF.R.U32.HI R16, RZ, R7, R16 ;  /* 0x00000007ff107219 */ /* 0x000fe40000011610 */
[----:B------:R-:W-:Y:S01]  /*1030*/  SEL R5, R14, R5, !P1 ;  /* 0x000000050e057207 */ /* 0x000fe20004800000 */
[----:B--2---:R-:W-:Y:S01]  /*1040*/  IMAD.HI.U32 R13, R11, R2, RZ ;  /* 0x000000020b0d7227 */ /* 0x004fe200078e00ff */
[----:B------:R-:W-:-:S03]  /*1050*/  SEL R16, R15, R16, !P2 ;  /* 0x000000100f107207 */ /* 0x000fc60005000000 */
[----:B------:R-:W-:Y:S01]  /*1060*/  IMAD.HI.U32 R6, R12, R2, RZ ;  /* 0x000000020c067227 */ /* 0x000fe200078e00ff */
[----:B------:R-:W-:-:S04]  /*1070*/  @P0 SHF.R.U32.HI R11, RZ, R3, R13 ;  /* 0x00000003ff0b0219 */ /* 0x000fc8000001160d */
[----:B------:R-:W-:Y:S01]  /*1080*/  @P0 SHF.R.U32.HI R12, RZ, R3, R6 ;  /* 0x00000003ff0c0219 */ /* 0x000fe20000011606 */
[----:B------:R-:W-:-:S04]  /*1090*/  IMAD R11, R11, R10, RZ ;  /* 0x0000000a0b0b7224 */ /* 0x000fc800078e02ff */
[----:B------:R-:W-:Y:S01]  /*10a0*/  IMAD R6, R12, R10, RZ ;  /* 0x0000000a0c067224 */ /* 0x000fe200078e02ff */
[----:B------:R-:W-:-:S04]  /*10b0*/  ISETP.GE.AND P1, PT, R5, R11, PT ;  /* 0x0000000b0500720c */ /* 0x000fc80003f26270 */
[----:B------:R-:W-:Y:S01]  /*10c0*/  ISETP.GE.OR P1, PT, R16, R6, P1 ;  /* 0x000000061000720c */ /* 0x000fe20000f26670 */
[----:B------:R-:W-:-:S05]  /*10d0*/  IMAD.HI.U32 R6, R5, R2, RZ ;  /* 0x0000000205067227 */ /* 0x000fca00078e00ff */
[----:B------:R-:W-:-:S04]  /*10e0*/  SHF.R.U32.HI R6, RZ, R3, R6 ;  /* 0x00000003ff067219 */ /* 0x000fc80000011606 */
[----:B------:R-:W-:-:S03]  /*10f0*/  SEL R6, R5, R6, !P0 ;  /* 0x0000000605067207 */ /* 0x000fc60004000000 */
[----:B------:R-:W-:Y:S01]  /*1100*/  @!P1 IMAD.HI.U32 R7, R16, R2, RZ ;  /* 0x0000000210079227 */ /* 0x000fe200078e00ff */
[----:B------:R-:W-:-:S04]  /*1110*/  IADD3 R2, PT, PT, -R6, RZ, RZ ;  /* 0x000000ff06027210 */ /* 0x000fc80007ffe1ff */
[----:B------:R-:W-:Y:S01]  /*1120*/  @!P1 SHF.R.U32.HI R3, RZ, R3, R7 ;  /* 0x00000003ff039219 */ /* 0x000fe20000011607 */
[----:B------:R-:W-:Y:S01]  /*1130*/  IMAD R2, R10, R2, R5 ;  /* 0x000000020a027224 */ /* 0x000fe200078e0205 */
[----:B------:R-:W-:Y:S02]  /*1140*/  IADD3 R7, PT, PT, -R5, RZ, RZ ;  /* 0x000000ff05077210 */ /* 0x000fe40007ffe1ff */
[----:B------:R-:W-:-:S03]  /*1150*/  @!P1 SEL R3, R16, R3, !P0 ;  /* 0x0000000310039207 */ /* 0x000fc60004000000 */
[----:B------:R-:W-:Y:S02]  /*1160*/  IMAD R7, R4, R7, R14 ;  /* 0x0000000704077224 */ /* 0x000fe400078e020e */
[--C-:B------:R-:W-:Y:S02]  /*1170*/  @!P1 IMAD.IADD R6, R6, 0x1, -R3.reuse ;  /* 0x0000000106069824 */ /* 0x100fe400078e0a03 */
[----:B------:R-:W-:Y:S01]  /*1180*/  @!P1 IMAD R3, R2, R12, R3 ;  /* 0x0000000c02039224 */ /* 0x000fe200078e0203 */
[----:B------:R-:W-:Y:S01]  /*1190*/  IADD3 R2, PT, PT, -R16, RZ, RZ ;  /* 0x000000ff10027210 */ /* 0x000fe20007ffe1ff */
[----:B------:R-:W-:Y:S02]  /*11a0*/  @!P1 IMAD R5, R6, R10, R16 ;  /* 0x0000000a06059224 */ /* 0x000fe400078e0210 */
[----:B------:R-:W-:Y:S02]  /*11b0*/  @!P1 IMAD.MOV.U32 R16, RZ, RZ, R3 ;  /* 0x000000ffff109224 */ /* 0x000fe400078e0003 */
[----:B------:R-:W-:-:S02]  /*11c0*/  IMAD R2, R9, R2, R15 ;  /* 0x0000000209027224 */ /* 0x000fc400078e020f */
[----:B------:R-:W-:Y:S02]  /*11d0*/  IMAD R14, R5, R4, R7 ;  /* 0x00000004050e7224 */ /* 0x000fe400078e0207 */
[----:B------:R-:W-:Y:S02]  /*11e0*/  IMAD R15, R16, R9, R2 ;  /* 0x00000009100f7224 */ /* 0x000fe400078e0202 */
.L_x_15:
[----:B------:R-:W1:Y:S01]  /*11f0*/  LDCU UR4, c[0x0][0xb30] ;  /* 0x00016600ff0477ac */ /* 0x000e620008000800 */
[----:B------:R-:W2:Y:S08]  /*1200*/  S2UR UR37, SR_CgaCtaId ;  /* 0x00000000002579c3 */ /* 0x000eb00000008800 */
[----:B------:R-:W3:Y:S01]  /*1210*/  LDC R40, c[0x0][0xb24] ;  /* 0x0002c900ff287b82 */ /* 0x000ee20000000800 */
[----:B-1----:R-:W-:-:S09]  /*1220*/  UISETP.NE.AND UP1, UPT, UR4, 0x1, UPT ;  /* 0x000000010400788c */ /* 0x002fd2000bf25270 */
[----:B--2---:R-:W-:Y:S05]  /*1230*/  BRA.U UP1, `(.L_x_16) ;  /* 0x0000000101407547 */ /* 0x004fea000b800000 */
[----:B------:R-:W1:Y:S08]  /*1240*/  LDC.64 R4, c[0x0][0xb10] ;  /* 0x0002c400ff047b82 */ /* 0x000e700000000a00 */
[----:B------:R-:W2:Y:S08]  /*1250*/  LDC.64 R2, c[0x0][0xb18] ;  /* 0x0002c600ff027b82 */ /* 0x000eb00000000a00 */
[----:B------:R-:W4:Y:S08]  /*1260*/  LDC R6, c[0x0][0xb20] ;  /* 0x0002c800ff067b82 */ /* 0x000f300000000800 */
[----:B------:R-:W3:Y:S01]  /*1270*/  LDC R7, c[0x0][0xb0c] ;  /* 0x0002c300ff077b82 */ /* 0x000ee20000000800 */
[----:B-1----:R-:W-:-:S05]  /*1280*/  IMAD.HI.U32 R4, R15, R4, RZ ;  /* 0x000000040f047227 */ /* 0x002fca00078e00ff */
[----:B------:R-:W-:Y:S01]  /*1290*/  SHF.R.U32.HI R4, RZ, R5, R4 ;  /* 0x00000005ff047219 */ /* 0x000fe20000011604 */
[----:B--2---:R-:W-:Y:S01]  /*12a0*/  IMAD.HI.U32 R3, R14, R3, RZ ;  /* 0x000000030e037227 */ /* 0x004fe200078e00ff */
[----:B------:R-:W-:-:S04]  /*12b0*/  ISETP.NE.AND P0, PT, R2, 0x1, PT ;  /* 0x000000010200780c */ /* 0x000fc80003f05270 */
[----:B----4-:R-:W-:-:S04]  /*12c0*/  SHF.R.U32.HI R3, RZ, R6, R3 ;  /* 0x00000006ff037219 */ /* 0x010fc80000011603 */
[----:B------:R-:W-:Y:S02]  /*12d0*/  SEL R3, R14, R3, !P0 ;  /* 0x000000030e037207 */ /* 0x000fe40004000000 */
[----:B---3--:R-:W-:-:S04]  /*12e0*/  ISETP.NE.AND P1, PT, R7, 0x1, PT ;  /* 0x000000010700780c */ /* 0x008fc80003f25270 */
[----:B------:R-:W-:-:S05]  /*12f0*/  SEL R4, R15, R4, !P1 ;  /* 0x000000040f047207 */ /* 0x000fca0004800000 */
[----:B------:R-:W-:Y:S02]  /*1300*/  IMAD.IADD R5, R3, 0x1, -R4 ;  /* 0x0000000103057824 */ /* 0x000fe400078e0a04 */
[----:B------:R-:W-:Y:S02]  /*1310*/  IMAD.IADD R3, R4, 0x1, -R3 ;  /* 0x0000000104037824 */ /* 0x000fe400078e0a03 */
[----:B------:R-:W-:Y:S02]  /*1320*/  IMAD R15, R5, R7, R15 ;  /* 0x00000007050f7224 */ /* 0x000fe400078e020f */
[----:B------:R-:W-:-:S07]  /*1330*/  IMAD R14, R3, R2, R14 ;  /* 0x00000002030e7224 */ /* 0x000fce00078e020e */
.L_x_16:
[----:B------:R-:W-:Y:S01]  /*1340*/  BAR.SYNC.DEFER_BLOCKING 0x0 ;  /* 0x0000000000007b1d */ /* 0x000fe20000010000 */
[----:B------:R-:W-:Y:S01]  /*1350*/  UISETP.NE.AND UP1, UPT, UR8, 0x2, UPT ;  /* 0x000000020800788c */ /* 0x000fe2000bf25270 */
[----:B------:R-:W-:Y:S02]  /*1360*/  ISETP.NE.OR P5, PT, R0, 0x2, !P5 ;  /* 0x000000020000780c */ /* 0x000fe40006fa5670 */
[----:B------:R-:W-:-:S06]  /*1370*/  LOP3.LUT R2, R93, 0x1f, RZ, 0xc0, !PT ;  /* 0x0000001f5d027812 */ /* 0x000fcc00078ec0ff */
[----:B------:R-:W-:Y:S05]  /*1380*/  BRA.U UP1, `(.L_x_17) ;  /* 0x0000001101b47547 */ /* 0x000fea000b800000 */
[----:B------:R-:W1:Y:S01]  /*1390*/  LDCU UR13, c[0x0][0x38c] ;  /* 0x00007180ff0d77ac */ /* 0x000e620008000800 */
[----:B------:R-:W2:Y:S01]  /*13a0*/  LDC R8, c[0x0][0x370] ;  /* 0x0000dc00ff087b82 */ /* 0x000ea20000000800 */
[----:B------:R-:W-:Y:S01]  /*13b0*/  PLOP3.LUT P1, PT, PT, PT, UP2, 0x80, 0x8 ;  /* 0x000000000008781c */ /* 0x000fe20003f2f028 */
[----:B------:R-:W-:Y:S01]  /*13c0*/  IMAD.MOV.U32 R17, RZ, RZ, 0x1 ;  /* 0x00000001ff117424 */ /* 0x000fe200078e00ff */
[----:B------:R-:W-:Y:S01]  /*13d0*/  ISETP.EQ.OR P4, PT, R2, RZ, P5 ;  /* 0x000000ff0200720c */ /* 0x000fe20002f82670 */
[----:B------:R-:W-:Y:S01]  /*13e0*/  IMAD.MOV.U32 R16, RZ, RZ, RZ ;  /* 0x000000ffff107224 */ /* 0x000fe200078e00ff */
[----:B------:R-:W-:Y:S02]  /*13f0*/  PLOP3.LUT P1, PT, P1, PT, PT, 0x8, 0x80 ;  /* 0x000000000080781c */ /* 0x000fe40000f2e170 */
[----:B------:R-:W-:Y:S01]  /*1400*/  CS2R R12, SRZ ;  /* 0x00000000000c7805 */ /* 0x000fe2000001ff00 */
[----:B------:R-:W-:Y:S01]  /*1410*/  IMAD.MOV.U32 R11, RZ, RZ, 0x1 ;  /* 0x00000001ff0b7424 */ /* 0x000fe200078e00ff */
[----:B------:R-:W4:Y:S01]  /*1420*/  LDC R0, c[0x0][0x374] ;  /* 0x0000dd00ff007b82 */ /* 0x000f220000000800 */
[----:B------:R-:W2:Y:S01]  /*1430*/  LDCU.64 UR22, c[0x0][0x348] ;  /* 0x00006900ff1677ac */ /* 0x000ea20008000a00 */
[----:B------:R-:W-:Y:S01]  /*1440*/  UMOV UR6, URZ ;  /* 0x000000ff00067c82 */ /* 0x000fe20008000000 */
[----:B-1----:R-:W-:-:S04]  /*1450*/  UIADD3 UR5, UPT, UPT, UR13, 0x7f, URZ ;  /* 0x0000007f0d057890 */ /* 0x002fc8000fffe0ff */
[----:B------:R-:W-:-:S04]  /*1460*/  USHF.R.S32.HI UR4, URZ, 0x1f, UR5 ;  /* 0x0000001fff047899 */ /* 0x000fc80008011405 */
[----:B------:R-:W-:-:S04]  /*1470*/  ULEA.HI UR4, UR4, UR5, URZ, 0x7 ;  /* 0x0000000504047291 */ /* 0x000fc8000f8f38ff */
[----:B------:R-:W-:Y:S02]  /*1480*/  USHF.R.S32.HI UR15, URZ, 0x7, UR4 ;  /* 0x00000007ff0f7899 */ /* 0x000fe40008011404 */
[----:B------:R-:W-:Y:S02]  /*1490*/  UIADD3 UR4, UPT, UPT, UR13, -0x1, URZ ;  /* 0xffffffff0d047890 */ /* 0x000fe4000fffe0ff */
[----:B------:R-:W-:Y:S02]  /*14a0*/  UISETP.LT.U32.AND UP0, UPT, UR15, 0x4, UPT ;  /* 0x000000040f00788c */ /* 0x000fe4000bf01070 */
[----:B------:R-:W-:Y:S02]  /*14b0*/  UISETP.GE.U32.AND UP1, UPT, UR4, -0xff, UPT ;  /* 0xffffff010400788c */ /* 0x000fe4000bf26070 */
[----:B------:R-:W-:Y:S02]  /*14c0*/  USEL UR14, UR15, 0x4, UP0 ;  /* 0x000000040f0e7887 */ /* 0x000fe40008000000 */
[----:B------:R-:W-:-:S02]  /*14d0*/  UIADD3 UR13, UPT, UPT, UR13, 0xfe, URZ ;  /* 0x000000fe0d0d7890 */ /* 0x000fc4000fffe0ff */
[----:B------:R-:W-:Y:S02]  /*14e0*/  UIADD3 UR5, UPT, UPT, UR14, -0x1, URZ ;  /* 0xffffffff0e057890 */ /* 0x000fe4000fffe0ff */
[----:B------:R-:W-:-:S03]  /*14f0*/  UIADD3 UR7, UPT, UPT, UR15, -UR14, URZ ;  /* 0x8000000e0f077290 */ /* 0x000fc6000fffe0ff */
[----:B------:R-:W-:-:S04]  /*1500*/  @UP1 UIADD3 UR5, UPT, UPT, UR14, URZ, URZ ;  /* 0x000000ff0e051290 */ /* 0x000fc8000fffe0ff */
[----:B--2---:R-:W-:-:S12]  /*1510*/  UIADD3 UR5, UPT, UPT, UR5, 0x1, URZ ;  /* 0x0000000105057890 */ /* 0x004fd8000fffe0ff */
.L_x_35:
[----:B------:R-:W-:Y:S01]  /*1520*/  UISETP.NE.AND UP0, UPT, UR37, URZ, UPT ;  /* 0x000000ff2500728c */ /* 0x000fe2000bf05270 */
[----:B------:R-:W1:Y:S08]  /*1530*/  S2UR UR37, SR_CgaCtaId ;  /* 0x00000000002579c3 */ /* 0x000e700000008800 */
[----:B------:R-:W-:Y:S05]  /*1540*/  BRA.U UP0, `(.L_x_18) ;  /* 0x0000000100347547 */ /* 0x000fea000b800000 */
[----:B------:R-:W2:Y:S01]  /*1550*/  S2R R2, SR_CgaCtaId ;  /* 0x0000000000027919 */ /* 0x000ea20000008800 */
[----:B------:R-:W-:-:S04]  /*1560*/  MOV R3, 0x400 ;  /* 0x0000040000037802 */ /* 0x000fc80000000f00 */
[----:B--2---:R-:W-:Y:S02]  /*1570*/  LEA R2, R2, R3, 0x18 ;  /* 0x0000000302027211 */ /* 0x004fe400078ec0ff */
[----:B------:R-:W-:-:S03]  /*1580*/  SHF.L.U32 R3, R11, 0x1f, RZ ;  /* 0x0000001f0b037819 */ /* 0x000fc600000006ff */
[----:B------:R-:W-:-:S04]  /*1590*/  IMAD R2, R12, 0x8, R2 ;  /* 0x000000080c027824 */ /* 0x000fc800078e0202 */
[----:B------:R-:W2:Y:S02]  /*15a0*/  SYNCS.PHASECHK.TRANS64.TRYWAIT P0, [R2+URZ+0xf0], R3 ;  /* 0x0000f003020075a7 */ /* 0x000ea400080011ff */
[----:B--2---:R-:W-:Y:S05]  /*15b0*/  @!P0 BRA `(.L_x_19) ;  /* 0x0000006000748947 */ /* 0x004fea0003800000 */
.L_x_115:
[----:B------:R-:W-:Y:S01]  /*15c0*/  VIADD R12, R12, 0x1 ;  /* 0x000000010c0c7836 */ /* 0x000fe20000000000 */
[----:B------:R2:W-:Y:S04]  /*15d0*/  SYNCS.ARRIVE.TRANS64.A1T0 RZ, [R2+URZ+0xe0], RZ ;  /* 0x0000e0ff02ff79a7 */ /* 0x0005e800081000ff */
[----:B------:R-:W-:-:S04]  /*15e0*/  ISETP.NE.AND P0, PT, R12, 0x2, PT ;  /* 0x000000020c00780c */ /* 0x000fc80003f05270 */
[----:B------:R-:W-:Y:S02]  /*15f0*/  SEL R12, R12, RZ, P0 ;  /* 0x000000ff0c0c7207 */ /* 0x000fe40000000000 */
[----:B--2---:R-:W-:-:S04]  /*1600*/  SEL R2, RZ, 0x1, P0 ;  /* 0x00000001ff027807 */ /* 0x004fc80000000000 */
[----:B------:R-:W-:-:S07]  /*1610*/  LOP3.LUT R11, R11, R2, RZ, 0x3c, !PT ;  /* 0x000000020b0b7212 */ /* 0x000fce00078e3cff */
.L_x_18:
[----:B------:R-:W-:Y:S01]  /*1620*/  UMOV UR4, 0x400 ;  /* 0x0000040000047882 */ /* 0x000fe20000000000 */
[----:B------:R-:W-:Y:S01]  /*1630*/  SHF.L.U32 R2, R17, 0x1f, RZ ;  /* 0x0000001f11027819 */ /* 0x000fe200000006ff */
[----:B-1----:R-:W-:Y:S01]  /*1640*/  ULEA UR4, UR37, UR4, 0x18 ;  /* 0x0000000425047291 */ /* 0x002fe2000f8ec0ff */
[----:B------:R-:W-:Y:S01]  /*1650*/  R2UR UR35, R15 ;  /* 0x000000000f2372ca */ /* 0x000fe200000e0000 */
[----:B------:R-:W-:Y:S01]  /*1660*/  UISETP.GE.U32.AND UP0, UPT, UR13, 0xff, UPT ;  /* 0x000000ff0d00788c */ /* 0x000fe2000bf06070 */
[----:B------:R-:W-:Y:S01]  /*1670*/  R2UR UR19, R14 ;  /* 0x000000000e1372ca */ /* 0x000fe200000e0000 */
[----:B------:R-:W-:Y:S01]  /*1680*/  ULEA UR8, UR6, UR4, 0x3 ;  /* 0x0000000406087291 */ /* 0x000fe2000f8e18ff */
[----:B------:R-:W-:-:S08]  /*1690*/  UMOV UR29, URZ ;  /* 0x000000ff001d7c82 */ /* 0x000fd00008000000 */
[----:B------:R1:W2:Y:S01]  /*16a0*/  SYNCS.PHASECHK.TRANS64.TRYWAIT P0, [UR8+0x20], R2 ;  /* 0x00002002ff0075a7 */ /* 0x0002a20008001108 */
[----:B------:R-:W-:Y:S02]  /*16b0*/  USHF.L.U32 UR35, UR35, 0x7, URZ ;  /* 0x0000000723237899 */ /* 0x000fe400080006ff */
[----:B------:R-:W-:Y:S01]  /*16c0*/  USHF.L.U32 UR19, UR19, 0x6, URZ ;  /* 0x0000000613137899 */ /* 0x000fe200080006ff */
[----:B------:R-:W-:Y:S11]  /*16d0*/  BRA.U !UP0, `(.L_x_20) ;  /* 0x0000000108d87547 */ /* 0x000ff6000b800000 */
[----:B------:R-:W-:Y:S01]  /*16e0*/  UMOV UR21, URZ ;  /* 0x000000ff00157c82 */ /* 0x000fe20008000000 */
[----:B------:R-:W-:-:S05]  /*16f0*/  UMOV UR42, UR6 ;  /* 0x00000006002a7c82 */ /* 0x000fca0008000000 */
.L_x_25:
[----:B-1----:R-:W-:Y:S01]  /*1700*/  ULEA UR33, UR42, UR4, 0x3 ;  /* 0x000000042a217291 */ /* 0x002fe2000f8e18ff */
[----:B--2---:R-:W-:Y:S01]  /*1710*/  @!P5 MOV R3, 0xc000 ;  /* 0x0000c0000003d802 */ /* 0x004fe20000000f00 */
[----:B--2---:R-:W-:Y:S10]  /*1720*/  @P0 BRA `(.L_x_21) ;  /* 0x00000000000c0947 */ /* 0x004ff40003800000 */
[----:B------:R-:W-:-:S04]  /*1730*/  SHF.L.U32 R4, R17, 0x1f, RZ ;  /* 0x0000001f11047819 */ /* 0x000fc800000006ff */
[----:B------:R-:W2:Y:S02]  /*1740*/  SYNCS.PHASECHK.TRANS64.TRYWAIT P0, [UR33+0x20], R4 ;  /* 0x00002004ff0075a7 */ /* 0x000ea40008001121 */
[----:B--2---:R-:W-:Y:S05]  /*1750*/  @!P0 BRA `(.L_x_22) ;  /* 0x0000006000208947 */ /* 0x004fea0003800000 */
.L_x_21:
[----:B------:R2:W-:Y:S01]  /*1760*/  @!P5 SYNCS.ARRIVE.TRANS64 RZ, [UR33], R3 ;  /* 0x00000003ffffd9a7 */ /* 0x0005e20008000021 */
[----:B------:R-:W-:Y:S04]  /*1770*/  BSSY.RECONVERGENT B0, `(.L_x_23) ;  /* 0x0000003000007945 */ /* 0x000fe80003800200 */
[----:B------:R-:W-:Y:S05]  /*1780*/  @P4 BRA `(.L_x_24) ;  /* 0x0000000000044947 */ /* 0x000fea0003800000 */
[----:B------:R-:W-:Y:S05]  /*1790*/  BPT.TRAP 0x1 ;  /* 0x000000040000795c */ /* 0x000fea0000300000 */
.L_x_24:
[----:B------:R-:W-:Y:S05]  /*17a0*/  BSYNC.RECONVERGENT B0 ;  /* 0x0000000000007941 */ /* 0x000fea0003800200 */
.L_x_23:
[----:B------:R-:W-:Y:S02]  /*17b0*/  UIADD3 UR6, UPT, UPT, UR42, 0x1, URZ ;  /* 0x000000012a067890 */ /* 0x000fe4000fffe0ff */
[----:B------:R-:W-:Y:S02]  /*17c0*/  ULEA UR24, UR42, UR4, 0xf ;  /* 0x000000042a187291 */ /* 0x000fe4000f8e78ff */
[----:B------:R-:W-:Y:S02]  /*17d0*/  UISETP.NE.AND UP0, UPT, UR6, 0x4, UPT ;  /* 0x000000040600788c */ /* 0x000fe4000bf05270 */
[----:B------:R-:W-:Y:S02]  /*17e0*/  UIADD3 UR40, UP1, UPT, UR22, 0x80, URZ ;  /* 0x0000008016287890 */ /* 0x000fe4000ff3e0ff */
[----:B------:R-:W-:Y:S02]  /*17f0*/  USEL UR9, URZ, 0x1, UP0 ;  /* 0x00000001ff097887 */ /* 0x000fe40008000000 */
[----:B------:R-:W-:-:S02]  /*1800*/  USEL UR6, UR6, URZ, UP0 ;  /* 0x000000ff06067287 */ /* 0x000fc40008000000 */
[----:B------:R-:W-:Y:S02]  /*1810*/  USHF.L.U32 UR34, UR21, 0x7, URZ ;  /* 0x0000000715227899 */ /* 0x000fe400080006ff */
[----:B------:R-:W-:Y:S01]  /*1820*/  ULEA UR8, UR6, UR4, 0x3 ;  /* 0x0000000406087291 */ /* 0x000fe2000f8e18ff */
[----:B------:R-:W-:Y:S01]  /*1830*/  LOP3.LUT R17, R17, UR9, RZ, 0x3c, !PT ;  /* 0x0000000911117c12 */ /* 0x000fe2000f8e3cff */
[----:B------:R-:W-:Y:S02]  /*1840*/  UIADD3 UR38, UP0, UPT, UR22, 0x180, URZ ;  /* 0x0000018016267890 */ /* 0x000fe4000ff1e0ff */
[----:B------:R-:W-:Y:S01]  /*1850*/  UIADD3.X UR41, UPT, UPT, URZ, UR23, URZ, UP1, !UPT ;  /* 0x00000017ff297290 */ /* 0x000fe20008ffe4ff */
[----:B-1----:R-:W-:Y:S01]  /*1860*/  SHF.L.U32 R2, R17, 0x1f, RZ ;  /* 0x0000001f11027819 */ /* 0x002fe200000006ff */
[----:B------:R-:W-:Y:S02]  /*1870*/  UIADD3 UR32, UPT, UPT, UR24, 0x6400, URZ ;  /* 0x0000640018207890 */ /* 0x000fe4000fffe0ff */
[----:B------:R-:W-:Y:S01]  /*1880*/  UIADD3 UR26, UPT, UPT, UR34, 0x40, URZ ;  /* 0x00000040221a7890 */ /* 0x000fe2000fffe0ff */
[----:B------:R1:W1:Y:S01]  /*1890*/  SYNCS.PHASECHK.TRANS64.TRYWAIT P0, [UR8+0x20], R2 ;  /* 0x00002002ff0075a7 */ /* 0x0002620008001108 */
[----:B------:R-:W-:-:S02]  /*18a0*/  ULEA UR8, UR42, UR4, 0xe ;  /* 0x000000042a087291 */ /* 0x000fc4000f8e70ff */
[----:B------:R-:W-:Y:S02]  /*18b0*/  UIADD3 UR24, UPT, UPT, UR24, 0xa400, URZ ;  /* 0x0000a40018187890 */ /* 0x000fe4000fffe0ff */
[----:B------:R-:W-:Y:S02]  /*18c0*/  UIADD3.X UR39, UPT, UPT, URZ, UR23, URZ, UP0, !UPT ;  /* 0x00000017ff277290 */ /* 0x000fe400087fe4ff */
[----:B------:R-:W-:Y:S02]  /*18d0*/  UIADD3 UR16, UPT, UPT, UR8, 0x26400, URZ ;  /* 0x0002640008107890 */ /* 0x000fe4000fffe0ff */
[----:B------:R-:W-:Y:S01]  /*18e0*/  UIADD3 UR8, UPT, UPT, UR8, 0x28400, URZ ;  /* 0x0002840008087890 */ /* 0x000fe2000fffe0ff */
[----:B------:R-:W-:Y:S01]  /*18f0*/  UMOV UR30, 0x0 ;  /* 0x00000000001e7882 */ /* 0x000fe20000000000 */
[----:B------:R-:W-:Y:S01]  /*1900*/  UMOV UR31, 0x10000000 ;  /* 0x10000000001f7882 */ /* 0x000fe20000000000 */
[----:B------:R-:W-:Y:S01]  /*1910*/  UMOV UR25, UR33 ;  /* 0x0000002100197c82 */ /* 0x000fe20008000000 */
[----:B------:R-:W-:Y:S01]  /*1920*/  UMOV UR27, UR35 ;  /* 0x00000023001b7c82 */ /* 0x000fe20008000000 */
[----:B------:R-:W-:Y:S01]  /*1930*/  UMOV UR28, UR36 ;  /* 0x00000024001c7c82 */ /* 0x000fe20008000000 */
[----:B------:R-:W-:Y:S01]  /*1940*/  UMOV UR17, UR33 ;  /* 0x0000002100117c82 */ /* 0x000fe20008000000 */
[----:B------:R-:W-:Y:S01]  /*1950*/  UMOV UR20, UR36 ;  /* 0x0000002400147c82 */ /* 0x000fe20008000000 */
[----:B------:R-:W-:Y:S01]  /*1960*/  UMOV UR18, UR34 ;  /* 0x0000002200127c82 */ /* 0x000fe20008000000 */
[----:B------:R1:W-:Y:S01]  /*1970*/  UTMALDG.3D [UR32], [UR40], desc[UR30] ;  /* 0x00001e20280075b4 */ /* 0x0003e20008011000 */
[----:B------:R-:W-:Y:S01]  /*1980*/  UMOV UR11, UR19 ;  /* 0x00000013000b7c82 */ /* 0x000fe20008000000 */
[----:B------:R-:W-:Y:S01]  /*1990*/  UMOV UR12, UR36 ;  /* 0x00000024000c7c82 */ /* 0x000fe20008000000 */
[----:B------:R-:W-:Y:S01]  /*19a0*/  UMOV UR9, UR33 ;  /* 0x0000002100097c82 */ /* 0x000fe20008000000 */
[----:B------:R-:W-:Y:S01]  /*19b0*/  UMOV UR10, UR26 ;  /* 0x0000001a000a7c82 */ /* 0x000fe20008000000 */
[----:B------:R-:W-:Y:S01]  /*19c0*/  UIADD3 UR21, UPT, UPT, UR21, 0x1, URZ ;  /* 0x0000000115157890 */ /* 0x000fe2000fffe0ff */
[----:B------:R-:W-:Y:S01]  /*19d0*/  UMOV UR29, UR5 ;  /* 0x00000005001d7c82 */ /* 0x000fe20008000000 */
[----:B------:R1:W-:Y:S02]  /*19e0*/  UTMALDG.3D [UR24], [UR40], desc[UR30] ;  /* 0x00001e18280075b4 */ /* 0x0003e40008011000 */
[----:B------:R-:W-:Y:S01]  /*19f0*/  UISETP.NE.AND UP0, UPT, UR21, UR5, UPT ;  /* 0x000000051500728c */ /* 0x000fe2000bf05270 */
[----:B------:R-:W-:Y:S01]  /*1a00*/  UMOV UR42, UR6 ;  /* 0x00000006002a7c82 */ /* 0x000fe20008000000 */
[----:B------:R1:W-:Y:S01]  /*1a10*/  UTMALDG.3D [UR16], [UR38], desc[UR30] ;  /* 0x00001e10260075b4 */ /* 0x0003e20008011000 */
[----:B------:R1:W-:Y:S06]  /*1a20*/  UTMALDG.3D [UR8], [UR38], desc[UR30] ;  /* 0x00001e08260075b4 */ /* 0x0003ec0008011000 */
[----:B------:R-:W-:Y:S05]  /*1a30*/  BRA.U UP0, `(.L_x_25) ;  /* 0xfffffffd00307547 */ /* 0x000fea000b83ffff */
.L_x_20:
[----:B-1----:R-:W-:Y:S01]  /*1a40*/  ULEA UR8, UR6, UR4, 0x3 ;  /* 0x0000000406087291 */ /* 0x002fe2000f8e18ff */
[----:B------:R-:W-:Y:S01]  /*1a50*/  SHF.L.U32 R2, R17, 0x1f, RZ ;  /* 0x0000001f11027819 */ /* 0x000fe200000006ff */
[----:B------:R-:W-:Y:S01]  /*1a60*/  @!P1 SYNCS.ARRIVE.TRANS64.A1T0 RZ, [UR4+0x78], RZ ;  /* 0x000078ffffff99a7 */ /* 0x000fe20008100004 */
[----:B------:R-:W-:-:S06]  /*1a70*/  UISETP.GT.AND UP0, UPT, UR15, UR14, UPT ;  /* 0x0000000e0f00728c */ /* 0x000fcc000bf04270 */
[----:B--2---:R1:W2:Y:S03]  /*1a80*/  SYNCS.PHASECHK.TRANS64.TRYWAIT P0, [UR8+0x20], R2 ;  /* 0x00002002ff0075a7 */ /* 0x0042a60008001108 */
[----:B------:R-:W-:Y:S05]  /*1a90*/  BRA.U !UP0, `(.L_x_26) ;  /* 0x0000000108d47547 */ /* 0x000fea000b800000 */
[----:B------:R-:W-:Y:S01]  /*1aa0*/  UIADD3 UR21, UPT, UPT, UR7, UR29, URZ ;  /* 0x0000001d07157290 */ /* 0x000fe2000fffe0ff */
[----:B------:R-:W-:-:S11]  /*1ab0*/  UMOV UR42, UR6 ;  /* 0x00000006002a7c82 */ /* 0x000fd60008000000 */
.L_x_31:
[----:B-1----:R-:W-:Y:S01]  /*1ac0*/  ULEA UR33, UR42, UR4, 0x3 ;  /* 0x000000042a217291 */ /* 0x002fe2000f8e18ff */
[----:B--2---:R-:W-:Y:S01]  /*1ad0*/  @!P5 MOV R3, 0xc000 ;  /* 0x0000c0000003d802 */ /* 0x004fe20000000f00 */
[----:B--2---:R-:W-:Y:S10]  /*1ae0*/  @P0 BRA `(.L_x_27) ;  /* 0x00000000000c0947 */ /* 0x004ff40003800000 */
[----:B------:R-:W-:-:S04]  /*1af0*/  SHF.L.U32 R4, R17, 0x1f, RZ ;  /* 0x0000001f11047819 */ /* 0x000fc800000006ff */
[----:B------:R-:W2:Y:S02]  /*1b00*/  SYNCS.PHASECHK.TRANS64.TRYWAIT P0, [UR33+0x20], R4 ;  /* 0x00002004ff0075a7 */ /* 0x000ea40008001121 */
[----:B--2---:R-:W-:Y:S05]  /*1b10*/  @!P0 BRA `(.L_x_28) ;  /* 0x0000005c00488947 */ /* 0x004fea0003800000 */
.L_x_27:
[----:B------:R2:W-:Y:S01]  /*1b20*/  @!P5 SYNCS.ARRIVE.TRANS64 RZ, [UR33], R3 ;  /* 0x00000003ffffd9a7 */ /* 0x0005e20008000021 */
[----:B------:R-:W-:Y:S04]  /*1b30*/  BSSY.RECONVERGENT B0, `(.L_x_29) ;  /* 0x0000003000007945 */ /* 0x000fe80003800200 */
[----:B------:R-:W-:Y:S05]  /*1b40*/  @P4 BRA `(.L_x_30) ;  /* 0x0000000000044947 */ /* 0x000fea0003800000 */
[----:B------:R-:W-:Y:S05]  /*1b50*/  BPT.TRAP 0x1 ;  /* 0x000000040000795c */ /* 0x000fea0000300000 */
.L_x_30:
[----:B------:R-:W-:Y:S05]  /*1b60*/  BSYNC.RECONVERGENT B0 ;  /* 0x0000000000007941 */ /* 0x000fea0003800200 */
.L_x_29:
        /* <DEDUP_REMOVED lines=32> */
[----:B------:R-:W-:Y:S01]  /*1d70*/  UMOV UR10, UR26 ;  /* 0x0000001a000a7c82 */ /* 0x000fe20008000000 */
[----:B------:R-:W-:Y:S01]  /*1d80*/  UIADD3 UR29, UPT, UPT, UR29, 0x1, URZ ;  /* 0x000000011d1d7890 */ /* 0x000fe2000fffe0ff */
[----:B------:R1:W-:Y:S01]  /*1d90*/  UTMALDG.3D [UR24], [UR40], desc[UR30] ;  /* 0x00001e18280075b4 */ /* 0x0003e20008011000 */
[----:B------:R-:W-:-:S02]  /*1da0*/  UMOV UR42, UR6 ;  /* 0x00000006002a7c82 */ /* 0x000fc40008000000 */
[----:B------:R-:W-:Y:S01]  /*1db0*/  UISETP.NE.AND UP0, UPT, UR29, UR21, UPT ;  /* 0x000000151d00728c */ /* 0x000fe2000bf05270 */
[----:B------:R1:W-:Y:S01]  /*1dc0*/  UTMALDG.3D [UR16], [UR38], desc[UR30] ;  /* 0x00001e10260075b4 */ /* 0x0003e20008011000 */
[----:B------:R1:W-:Y:S07]  /*1dd0*/  UTMALDG.3D [UR8], [UR38], desc[UR30] ;  /* 0x00001e08260075b4 */ /* 0x0003ee0008011000 */
[----:B------:R-:W-:Y:S05]  /*1de0*/  BRA.U UP0, `(.L_x_31) ;  /* 0xfffffffd00347547 */ /* 0x000fea000b83ffff */
.L_x_26:
[C---:B-1----:R-:W-:Y:S01]  /*1df0*/  LEA R2, R16.reuse, UR4, 0x3 ;  /* 0x0000000410027c11 */ /* 0x042fe2000f8e18ff */
[----:B------:R-:W-:Y:S01]  /*1e00*/  NOP ;  /* 0x0000000000007918 */ /* 0x000fe20000000000 */
[----:B--2---:R-:W-:Y:S02]  /*1e10*/  SHF.L.U32 R3, R13, 0x1f, RZ ;  /* 0x0000001f0d037819 */ /* 0x004fe400000006ff */
[----:B------:R-:W-:Y:S02]  /*1e20*/  LEA R4, R16, UR4, 0x4 ;  /* 0x0000000410047c11 */ /* 0x000fe4000f8e20ff */
[----:B------:R-:W1:Y:S02]  /*1e30*/  SYNCS.PHASECHK.TRANS64.TRYWAIT P0, [R2+URZ+0x80], R3 ;  /* 0x00008003020075a7 */ /* 0x000e6400080011ff */
[----:B-1----:R-:W-:Y:S05]  /*1e40*/  @!P0 BRA `(.L_x_32) ;  /* 0x0000005800948947 */ /* 0x002fea0003800000 */
.L_x_118:
[----:B------:R-:W2:Y:S01]  /*1e50*/  LDS.128 R4, [R4+0x110] ;  /* 0x0001100004047984 */ /* 0x000ea20000000c00 */
[----:B---3--:R-:W-:Y:S01]  /*1e60*/  ISETP.GE.AND P0, PT, R40, 0x1, PT ;  /* 0x000000012800780c */ /* 0x008fe20003f06270 */
[----:B-1----:R-:W-:Y:S01]  /*1e70*/  VIADD R2, R2, 0x90 ;  /* 0x0000009002027836 */ /* 0x002fe20000000000 */
[----:B------:R-:W-:Y:S01]  /*1e80*/  @!PT LDS RZ, [RZ] ;  /* 0x00000000fffff984 */ /* 0x000fe20000000800 */
[----:B------:R-:W-:Y:S01]  /*1e90*/  @!PT LDS RZ, [RZ] ;  /* 0x00000000fffff984 */ /* 0x000fe20000000800 */
[----:B------:R-:W-:Y:S01]  /*1ea0*/  @!PT LDS RZ, [RZ] ;  /* 0x00000000fffff984 */ /* 0x000fe20000000800 */
[----:B------:R-:W-:Y:S01]  /*1eb0*/  @!PT LDS RZ, [RZ] ;  /* 0x00000000fffff984 */ /* 0x000fe20000000800 */
[----:B------:R1:W-:Y:S06]  /*1ec0*/  MEMBAR.ALL.CTA ;  /* 0x0000000000007992 */ /* 0x0003ec0000008000 */
[----:B-1----:R-:W1:Y:S01]  /*1ed0*/  FENCE.VIEW.ASYNC.S ;  /* 0x00000000000073c6 */ /* 0x002e620000000000 */
[----:B------:R-:W-:-:S04]  /*1ee0*/  PRMT R2, RZ, 0x654, R2 ;  /* 0x00000654ff027816 */ /* 0x000fc80000000002 */
[----:B-1----:R1:W-:Y:S01]  /*1ef0*/  SYNCS.ARRIVE.TRANS64.RED.A1T0 RZ, [R2+URZ], RZ ;  /* 0x000000ff02ff79a7 */ /* 0x0023e200081004ff */
[----:B--2---:R-:W-:-:S13]  /*1f00*/  LOP3.LUT P2, RZ, R6, 0x1, RZ, 0xc0, !PT ;  /* 0x0000000106ff7812 */ /* 0x004fda000784c0ff */
[----:B------:R-:W-:Y:S01]  /*1f10*/  @P2 SHF.R.U32.HI R3, RZ, 0x10, R5 ;  /* 0x00000010ff032819 */ /* 0x000fe20000011605 */
[----:B------:R-:W-:Y:S01]  /*1f20*/  VOTEU.ANY UP0, P2 ;  /* 0x0000000000ff7886 */ /* 0x000fe20001000100 */
[----:B------:R-:W-:Y:S02]  /*1f30*/  @P2 MOV R10, R4 ;  /* 0x00000004000a2202 */ /* 0x000fe40000000f00 */
[----:B------:R-:W-:Y:S02]  /*1f40*/  @P2 R2UR.BROADCAST UR8, R3 ;  /* 0x00000000030822ca */ /* 0x000fe400008e0000 */
[----:B------:R-:W-:-:S11]  /*1f50*/  @P2 LOP3.LUT R9, R5, 0xffff, RZ, 0xc0, !PT ;  /* 0x0000ffff05092812 */ /* 0x000fd600078ec0ff */
[----:B------:R-:W-:Y:S01]  /*1f60*/  @UP0 UMOV UR36, UR8 ;  /* 0x0000000800240c82 */ /* 0x000fe20008000000 */
[----:B-1----:R-:W-:Y:S05]  /*1f70*/  @!P0 BRA `(.L_x_33) ;  /* 0x0000000000b88947 */ /* 0x002fea0003800000 */
[----:B------:R-:W4:Y:S01]  /*1f80*/  LDC.64 R4, c[0x0][0xb18] ;  /* 0x0002c600ff047b82 */ /* 0x000f220000000a00 */
[----:B------:R-:W-:-:S07]  /*1f90*/  ISETP.NE.AND P3, PT, R40, 0x1, PT ;  /* 0x000000012800780c */ /* 0x000fce0003f65270 */
[----:B------:R-:W1:Y:S08]  /*1fa0*/  LDC.64 R6, c[0x0][0xb10] ;  /* 0x0002c400ff067b82 */ /* 0x000e700000000a00 */
[----:B------:R-:W2:Y:S08]  /*1fb0*/  LDC R14, c[0x0][0xb20] ;  /* 0x0002c800ff0e7b82 */ /* 0x000eb00000000800 */
[----:B------:R-:W3:Y:S01]  /*1fc0*/  LDC R15, c[0x0][0xb0c] ;  /* 0x0002c300ff0f7b82 */ /* 0x000ee20000000800 */
[----:B----4-:R-:W-:Y:S01]  /*1fd0*/  IMAD.HI.U32 R19, R0, R5, RZ ;  /* 0x0000000500137227 */ /* 0x010fe200078e00ff */
[----:B------:R-:W-:-:S03]  /*1fe0*/  ISETP.NE.AND P0, PT, R4, 0x1, PT ;  /* 0x000000010400780c */ /* 0x000fc60003f05270 */
[----:B------:R-:W-:-:S03]  /*1ff0*/  IMAD.HI.U32 R5, R9, R5, RZ ;  /* 0x0000000509057227 */ /* 0x000fc600078e00ff */
[----:B------:R-:W4:Y:S01]  /*2000*/  LDC.64 R2, c[0x0][0xb28] ;  /* 0x0002ca00ff027b82 */ /* 0x000f220000000a00 */
[----:B-1----:R-:W-:-:S04]  /*2010*/  IMAD.HI.U32 R20, R8, R6, RZ ;  /* 0x0000000608147227 */ /* 0x002fc800078e00ff */
[----:B------:R-:W-:Y:S01]  /*2020*/  IMAD.HI.U32 R21, R10, R6, RZ ;  /* 0x000000060a157227 */ /* 0x000fe200078e00ff */
[----:B------:R-:W-:Y:S02]  /*2030*/  SHF.R.U32.HI R20, RZ, R7, R20 ;  /* 0x00000007ff147219 */ /* 0x000fe40000011614 */
[-C--:B--2---:R-:W-:Y:S02]  /*2040*/  SHF.R.U32.HI R19, RZ, R14.reuse, R19 ;  /* 0x0000000eff137219 */ /* 0x084fe40000011613 */
[----:B------:R-:W-:Y:S02]  /*2050*/  SHF.R.U32.HI R5, RZ, R14, R5 ;  /* 0x0000000eff057219 */ /* 0x000fe40000011605 */
[----:B------:R-:W-:Y:S02]  /*2060*/  SEL R19, R0, R19, !P0 ;  /* 0x0000001300137207 */ /* 0x000fe40004000000 */
[----:B------:R-:W-:Y:S02]  /*2070*/  SHF.R.U32.HI R21, RZ, R7, R21 ;  /* 0x00000007ff157219 */ /* 0x000fe40000011615 */
[----:B---3--:R-:W-:-:S02]  /*2080*/  ISETP.NE.AND P1, PT, R15, 0x1, PT ;  /* 0x000000010f00780c */ /* 0x008fc40003f25270 */
[----:B------:R-:W-:Y:S02]  /*2090*/  SEL R5, R9, R5, !P0 ;  /* 0x0000000509057207 */ /* 0x000fe40004000000 */
[----:B------:R-:W-:Y:S02]  /*20a0*/  SEL R20, R8, R20, !P1 ;  /* 0x0000001408147207 */ /* 0x000fe40004800000 */
[----:B------:R-:W-:Y:S01]  /*20b0*/  SEL R21, R10, R21, !P1 ;  /* 0x000000150a157207 */ /* 0x000fe20004800000 */
[----:B----4-:R-:W-:-:S04]  /*20c0*/  IMAD.HI.U32 R18, R19, R2, RZ ;  /* 0x0000000213127227 */ /* 0x010fc800078e00ff */
        /* <DEDUP_REMOVED lines=10> */
[----:B------:R-:W-:-:S04]  /*2170*/  @!P0 IMAD.HI.U32 R7, R21, R2, RZ ;  /* 0x0000000215078227 */ /* 0x000fc800078e00ff */
[----:B------:R-:W-:Y:S01]  /*2180*/  IMAD.MOV R2, RZ, RZ, -R6 ;  /* 0x000000ffff027224 */ /* 0x000fe200078e0a06 */
[----:B------:R-:W-:Y:S02]  /*2190*/  @!P0 SHF.R.U32.HI R3, RZ, R3, R7 ;  /* 0x00000003ff038219 */ /* 0x000fe40000011607 */
[----:B------:R-:W-:Y:S01]  /*21a0*/  IADD3 R7, PT, PT, -R5, RZ, RZ ;  /* 0x000000ff05077210 */ /* 0x000fe20007ffe1ff */
[----:B------:R-:W-:Y:S01]  /*21b0*/  IMAD R2, R40, R2, R5 ;  /* 0x0000000228027224 */ /* 0x000fe200078e0205 */
        /* <DEDUP_REMOVED lines=10> */
.L_x_33:
[----:B------:R-:W1:Y:S02]  /*2260*/  LDCU UR8, c[0x0][0xb30] ;  /* 0x00016600ff0877ac */ /* 0x000e640008000800 */
[----:B-1----:R-:W-:-:S09]  /*2270*/  UISETP.NE.AND UP0, UPT, UR8, 0x1, UPT ;  /* 0x000000010800788c */ /* 0x002fd2000bf05270 */
[----:B------:R-:W-:Y:S05]  /*2280*/  BRA.U UP0, `(.L_x_34) ;  /* 0x0000000100407547 */ /* 0x000fea000b800000 */
[----:B------:R-:W1:Y:S08]  /*2290*/  LDC.64 R4, c[0x0][0xb10] ;  /* 0x0002c400ff047b82 */ /* 0x000e700000000a00 */
[----:B------:R-:W2:Y:S08]  /*22a0*/  LDC.64 R2, c[0x0][0xb18] ;  /* 0x0002c600ff027b82 */ /* 0x000eb00000000a00 */
[----:B------:R-:W3:Y:S08]  /*22b0*/  LDC R6, c[0x0][0xb20] ;  /* 0x0002c800ff067b82 */ /* 0x000ef00000000800 */
[----:B------:R-:W4:Y:S01]  /*22c0*/  LDC R7, c[0x0][0xb0c] ;  /* 0x0002c300ff077b82 */ /* 0x000f220000000800 */
[----:B-1----:R-:W-:-:S05]  /*22d0*/  IMAD.HI.U32 R4, R10, R4, RZ ;  /* 0x000000040a047227 */ /* 0x002fca00078e00ff */
[----:B------:R-:W-:Y:S01]  /*22e0*/  SHF.R.U32.HI R4, RZ, R5, R4 ;  /* 0x00000005ff047219 */ /* 0x000fe20000011604 */
[----:B--2---:R-:W-:Y:S01]  /*22f0*/  IMAD.HI.U32 R3, R9, R3, RZ ;  /* 0x0000000309037227 */ /* 0x004fe200078e00ff */
[----:B------:R-:W-:-:S04]  /*2300*/  ISETP.NE.AND P0, PT, R2, 0x1, PT ;  /* 0x000000010200780c */ /* 0x000fc80003f05270 */
[----:B---3--:R-:W-:-:S04]  /*2310*/  SHF.R.U32.HI R3, RZ, R6, R3 ;  /* 0x00000006ff037219 */ /* 0x008fc80000011603 */
[----:B------:R-:W-:Y:S02]  /*2320*/  SEL R3, R9, R3, !P0 ;  /* 0x0000000309037207 */ /* 0x000fe40004000000 */
[----:B----4-:R-:W-:-:S04]  /*2330*/  ISETP.NE.AND P1, PT, R7, 0x1, PT ;  /* 0x000000010700780c */ /* 0x010fc80003f25270 */
[----:B------:R-:W-:-:S05]  /*2340*/  SEL R4, R10, R4, !P1 ;  /* 0x000000040a047207 */ /* 0x000fca0004800000 */
[----:B------:R-:W-:Y:S02]  /*2350*/  IMAD.IADD R5, R3, 0x1, -R4 ;  /* 0x0000000103057824 */ /* 0x000fe400078e0a04 */
[----:B------:R-:W-:Y:S02]  /*2360*/  IMAD.IADD R3, R4, 0x1, -R3 ;  /* 0x0000000104037824 */ /* 0x000fe400078e0a03 */
[----:B------:R-:W-:Y:S02]  /*2370*/  IMAD R10, R5, R7, R10 ;  /* 0x00000007050a7224 */ /* 0x000fe400078e020a */
[----:B------:R-:W-:-:S07]  /*2380*/  IMAD R9, R3, R2, R9 ;  /* 0x0000000203097224 */ /* 0x000fce00078e0209 */
.L_x_34:
[----:B------:R-:W-:Y:S01]  /*2390*/  VIADD R16, R16, 0x1 ;  /* 0x0000000110107836 */ /* 0x000fe20000000000 */
[----:B------:R-:W-:Y:S01]  /*23a0*/  PLOP3.LUT P1, PT, PT, PT, PT, 0x80, 0x8 ;  /* 0x000000000008781c */ /* 0x000fe20003f2f070 */
[----:B------:R-:W-:Y:S02]  /*23b0*/  IMAD.IADD R15, R10, 0x1, R87 ;  /* 0x000000010a0f7824 */ /* 0x000fe400078e0257 */
[----:B------:R-:W-:Y:S01]  /*23c0*/  IMAD.IADD R14, R9, 0x1, R86 ;  /* 0x00000001090e7824 */ /* 0x000fe200078e0256 */
[----:B------:R-:W-:-:S04]  /*23d0*/  ISETP.NE.AND P0, PT, R16, 0x2, PT ;  /* 0x000000021000780c */ /* 0x000fc80003f05270 */
[----:B------:R-:W-:Y:S02]  /*23e0*/  SEL R2, RZ, 0x1, P0 ;  /* 0x00000001ff027807 */ /* 0x000fe40000000000 */
[----:B------:R-:W-:Y:S02]  /*23f0*/  SEL R16, R16, RZ, P0 ;  /* 0x000000ff10107207 */ /* 0x000fe40000000000 */
[----:B------:R-:W-:Y:S01]  /*2400*/  LOP3.LUT R13, R13, R2, RZ, 0x3c, !PT ;  /* 0x000000020d0d7212 */ /* 0x000fe200078e3cff */
[----:B------:R-:W-:Y:S06]  /*2410*/  @P2 BRA `(.L_x_35) ;  /* 0xfffffff000402947 */ /* 0x000fec000383ffff */
[----:B------:R-:W-:Y:S01]  /*2420*/  UIADD3 UR4, UPT, UPT, UR4, 0x20, URZ ;  /* 0x0000002004047890 */ /* 0x000fe2000fffe0ff */
[----:B------:R-:W-:-:S03]  /*2430*/  SHF.L.U32 R2, R17, 0x1f, RZ ;  /* 0x0000001f11027819 */ /* 0x000fc600000006ff */
[----:B------:R-:W-:-:S09]  /*2440*/  ULEA UR5, UR6, UR4, 0x3 ;  /* 0x0000000406057291 */ /* 0x000fd2000f8e18ff */
[----:B------:R-:W1:Y:S02]  /*2450*/  SYNCS.PHASECHK.TRANS64.TRYWAIT P0, [UR5], R2 ;  /* 0x00000002ff0075a7 */ /* 0x000e640008001105 */
[----:B-1----:R-:W-:Y:S05]  /*2460*/  @!P0 BRA `(.L_x_36) ;  /* 0x0000005400208947 */ /* 0x002fea0003800000 */
.L_x_120:
[----:B------:R-:W-:-:S04]  /*2470*/  UIADD3 UR6, UPT, UPT, UR6, 0x1, URZ ;  /* 0x0000000106067890 */ /* 0x000fc8000fffe0ff */
[----:B------:R-:W-:-:S04]  /*2480*/  UISETP.NE.AND UP0, UPT, UR6, 0x4, UPT ;  /* 0x000000040600788c */ /* 0x000fc8000bf05270 */
[----:B------:R-:W-:Y:S02]  /*2490*/  USEL UR7, URZ, 0x1, UP0 ;  /* 0x00000001ff077887 */ /* 0x000fe40008000000 */
[----:B------:R-:W-:-:S04]  /*24a0*/  USEL UR6, UR6, URZ, UP0 ;  /* 0x000000ff06067287 */ /* 0x000fc80008000000 */
[----:B------:R-:W-:Y:S01]  /*24b0*/  ULEA UR5, UR6, UR4, 0x3 ;  /* 0x0000000406057291 */ /* 0x000fe2000f8e18ff */
[----:B-1----:R-:W-:-:S04]  /*24c0*/  LOP3.LUT R2, R17, UR7, RZ, 0x3c, !PT ;  /* 0x0000000711027c12 */ /* 0x002fc8000f8e3cff */
[----:B------:R-:W-:-:S04]  /*24d0*/  SHF.L.U32 R3, R2, 0x1f, RZ ;  /* 0x0000001f02037819 */ /* 0x000fc800000006ff */
[----:B------:R-:W1:Y:S02]  /*24e0*/  SYNCS.PHASECHK.TRANS64.TRYWAIT P0, [UR5], R3 ;  /* 0x00000003ff0075a7 */ /* 0x000e640008001105 */
[----:B-1----:R-:W-:Y:S05]  /*24f0*/  @!P0 BRA `(.L_x_37) ;  /* 0x0000005400148947 */ /* 0x002fea0003800000 */
.L_x_122:
[----:B------:R-:W-:-:S04]  /*2500*/  UIADD3 UR6, UPT, UPT, UR6, 0x1, URZ ;  /* 0x0000000106067890 */ /* 0x000fc8000fffe0ff */
[----:B------:R-:W-:-:S04]  /*2510*/  UISETP.NE.AND UP0, UPT, UR6, 0x4, UPT ;  /* 0x000000040600788c */ /* 0x000fc8000bf05270 */
[----:B------:R-:W-:Y:S02]  /*2520*/  USEL UR7, URZ, 0x1, UP0 ;  /* 0x00000001ff077887 */ /* 0x000fe40008000000 */
[----:B------:R-:W-:-:S04]  /*2530*/  USEL UR6, UR6, URZ, UP0 ;  /* 0x000000ff06067287 */ /* 0x000fc80008000000 */
[----:B------:R-:W-:Y:S01]  /*2540*/  ULEA UR5, UR6, UR4, 0x3 ;  /* 0x0000000406057291 */ /* 0x000fe2000f8e18ff */
[----:B------:R-:W-:-:S04]  /*2550*/  LOP3.LUT R2, R2, UR7, RZ, 0x3c, !PT ;  /* 0x0000000702027c12 */ /* 0x000fc8000f8e3cff */
[----:B-1----:R-:W-:-:S04]  /*2560*/  SHF.L.U32 R3, R2, 0x1f, RZ ;  /* 0x0000001f02037819 */ /* 0x002fc800000006ff */
[----:B------:R-:W1:Y:S02]  /*2570*/  SYNCS.PHASECHK.TRANS64.TRYWAIT P0, [UR5], R3 ;  /* 0x00000003ff0075a7 */ /* 0x000e640008001105 */
[----:B-1----:R-:W-:Y:S05]  /*2580*/  @!P0 BRA `(.L_x_38) ;  /* 0x0000005400088947 */ /* 0x002fea0003800000 */
.L_x_124:
[----:B------:R-:W-:-:S04]  /*2590*/  UIADD3 UR6, UPT, UPT, UR6, 0x1, URZ ;  /* 0x0000000106067890 */ /* 0x000fc8000fffe0ff */
[----:B------:R-:W-:-:S04]  /*25a0*/  UISETP.NE.AND UP0, UPT, UR6, 0x4, UPT ;  /* 0x000000040600788c */ /* 0x000fc8000bf05270 */
[----:B------:R-:W-:Y:S02]  /*25b0*/  USEL UR5, URZ, 0x1, UP0 ;  /* 0x00000001ff057887 */ /* 0x000fe40008000000 */
[----:B------:R-:W-:-:S04]  /*25c0*/  USEL UR6, UR6, URZ, UP0 ;  /* 0x000000ff06067287 */ /* 0x000fc80008000000 */
[----:B------:R-:W-:Y:S01]  /*25d0*/  ULEA UR6, UR6, UR4, 0x3 ;  /* 0x0000000406067291 */ /* 0x000fe2000f8e18ff */
[----:B------:R-:W-:-:S04]  /*25e0*/  LOP3.LUT R2, R2, UR5, RZ, 0x3c, !PT ;  /* 0x0000000502027c12 */ /* 0x000fc8000f8e3cff */
[----:B------:R-:W-:Y:S01]  /*25f0*/  SHF.L.U32 R2, R2, 0x1f, RZ ;  /* 0x0000001f02027819 */ /* 0x000fe200000006ff */
[----:B-1--4-:R-:W-:-:S07]  /*2600*/  IMAD.U32 R0, RZ, RZ, UR6 ;  /* 0x00000006ff007e24 */ /* 0x012fce000f8e00ff */
.L_x_39:
[----:B-1----:R1:W2:Y:S02]  /*2610*/  SYNCS.PHASECHK.TRANS64.TRYWAIT P0, [R0+URZ], R2 ;  /* 0x00000002000075a7 */ /* 0x0022a400080011ff */
[----:B--2---:R-:W-:Y:S05]  /*2620*/  @!P0 NANOSLEEP.SYNCS 0x989680 ;  /* 0x009896800000895d */ /* 0x004fea0003900000 */
[----:B------:R-:W2:Y:S02]  /*2630*/  @!P0 SYNCS.PHASECHK.TRANS64 P0, [R0+URZ], R2 ;  /* 0x00000002000085a7 */ /* 0x000ea400080010ff */
[----:B--2---:R-:W-:Y:S05]  /*2640*/  @P0 EXIT ;  /* 0x000000000000094d */ /* 0x004fea0003800000 */
[----:B------:R-:W-:Y:S05]  /*2650*/  BRA `(.L_x_39) ;  /* 0xfffffffc00ec7947 */ /* 0x000fea000383ffff */
.L_x_17:
[----:B------:R-:W-:-:S04]  /*2660*/  UISETP.NE.AND UP1, UPT, UR37, URZ, UPT ;  /* 0x000000ff2500728c */ /* 0x000fc8000bf25270 */
[----:B------:R-:W-:-:S09]  /*2670*/  UISETP.NE.OR UP1, UPT, UR8, 0x1, UP1 ;  /* 0x000000010800788c */ /* 0x000fd20008f25670 */
[----:B------:R-:W-:Y:S05]  /*2680*/  BRA.U UP1, `(.L_x_40) ;  /* 0x0000000501487547 */ /* 0x000fea000b800000 */
[----:B------:R-:W-:Y:S01]  /*2690*/  ISETP.NE.AND P2, PT, R2, RZ, PT ;  /* 0x000000ff0200720c */ /* 0x000fe20003f45270 */
[----:B------:R-:W-:Y:S01]  /*26a0*/  IMAD.MOV.U32 R12, RZ, RZ, 0x1 ;  /* 0x00000001ff0c7424 */ /* 0x000fe200078e00ff */
[----:B------:R-:W-:Y:S02]  /*26b0*/  CS2R R10, SRZ ;  /* 0x00000000000a7805 */ /* 0x000fe4000001ff00 */
[----:B------:R-:W-:Y:S01]  /*26c0*/  CS2R R8, SRZ ;  /* 0x0000000000087805 */ /* 0x000fe2000001ff00 */
[----:B------:R-:W-:Y:S01]  /*26d0*/  UMOV UR4, 0x400 ;  /* 0x0000040000047882 */ /* 0x000fe20000000000 */
[----:B------:R-:W-:Y:S01]  /*26e0*/  UMOV UR6, URZ ;  /* 0x000000ff00067c82 */ /* 0x000fe20008000000 */
[----:B------:R-:W-:-:S12]  /*26f0*/  ULEA UR37, UR37, UR4, 0x18 ;  /* 0x0000000425257291 */ /* 0x000fd8000f8ec0ff */
.L_x_44:
[----:B------:R-:W-:Y:S02]  /*2700*/  LEA R0, R8, UR37, 0x3 ;  /* 0x0000002508007c11 */ /* 0x000fe4000f8e18ff */
[----:B------:R-:W-:-:S03]  /*2710*/  SHF.L.U32 R4, R9, 0x1f, RZ ;  /* 0x0000001f09047819 */ /* 0x000fc600000006ff */
[----:B------:R-:W-:Y:S01]  /*2720*/  VIADD R5, R0, 0xf0 ;  /* 0x000000f000057836 */ /* 0x000fe20000000000 */
[----:B------:R-:W1:Y:S02]  /*2730*/  SYNCS.PHASECHK.TRANS64.TRYWAIT P0, [R0+URZ+0xe0], R4 ;  /* 0x0000e004000075a7 */ /* 0x000e6400080011ff */
[----:B-1----:R-:W-:Y:S05]  /*2740*/  @!P0 BRA `(.L_x_41) ;  /* 0x0000005000b08947 */ /* 0x002fea0003800000 */
.L_x_125:
[----:B------:R-:W-:Y:S01]  /*2750*/  ULEA UR5, UR6, UR37, 0x3 ;  /* 0x0000002506057291 */ /* 0x000fe2000f8e18ff */
[----:B-1----:R-:W-:Y:S01]  /*2760*/  PRMT R0, RZ, 0x654, R5 ;  /* 0x00000654ff007816 */ /* 0x002fe20000000005 */
[----:B------:R-:W-:Y:S01]  /*2770*/  @!P2 IMAD.MOV.U32 R4, RZ, RZ, 0x10 ;  /* 0x00000010ff04a424 */ /* 0x000fe200078e00ff */
[----:B------:R-:W-:Y:S01]  /*2780*/  SHF.L.U32 R5, R12, 0x1f, RZ ;  /* 0x0000001f0c057819 */ /* 0x000fe200000006ff */
[----:B------:R-:W-:Y:S01]  /*2790*/  UIADD3 UR4, UPT, UPT, UR5, 0x80, URZ ;  /* 0x0000008005047890 */ /* 0x000fe2000fffe0ff */
[----:B------:R1:W-:Y:S05]  /*27a0*/  SYNCS.ARRIVE.TRANS64.RED.A1T0 RZ, [R0+URZ], RZ ;  /* 0x000000ff00ff79a7 */ /* 0x0003ea00081004ff */
[----:B------:R-:W-:Y:S01]  /*27b0*/  IMAD.U32 R6, RZ, RZ, UR4 ;  /* 0x00000004ff067e24 */ /* 0x000fe2000f8e00ff */
[----:B------:R-:W2:Y:S04]  /*27c0*/  SYNCS.PHASECHK.TRANS64.TRYWAIT P0, [UR5+0x90], R5 ;  /* 0x00009005ff0075a7 */ /* 0x000ea80008001105 */
[----:B------:R-:W-:Y:S01]  /*27d0*/  PRMT R6, R2, 0x654, R6 ;  /* 0x0000065402067816 */ /* 0x000fe20000000006 */
[----:B-12---:R-:W-:Y:S06]  /*27e0*/  @!P0 BRA `(.L_x_42) ;  /* 0x00000050009c8947 */ /* 0x006fec0003800000 */
.L_x_127:
[----:B------:R-:W-:Y:S01]  /*27f0*/  ULEA UR4, UR6, UR37, 0x4 ;  /* 0x0000002506047291 */ /* 0x000fe2000f8e20ff */
[----:B------:R-:W-:Y:S01]  /*2800*/  SEL R3, R6, R3, !P2 ;  /* 0x0000000306037207 */ /* 0x000fe20005000000 */
[----:B------:R-:W-:Y:S01]  /*2810*/  UIADD3 UR5, UPT, UPT, UR5, 0x80, URZ ;  /* 0x0000008005057890 */ /* 0x000fe2000fffe0ff */
[----:B-1----:R-:W-:Y:S01]  /*2820*/  LEA R0, R11, UR37, 0x3 ;  /* 0x000000250b007c11 */ /* 0x002fe2000f8e18ff */
[----:B------:R-:W-:Y:S01]  /*2830*/  UIADD3 UR4, UPT, UPT, UR4, 0x110, URZ ;  /* 0x0000011004047890 */ /* 0x000fe2000fffe0ff */
[----:B------:R1:W-:Y:S01]  /*2840*/  @!P2 SYNCS.ARRIVE.TRANS64.RED RZ, [R3+URZ], R4 ;  /* 0x0000000403ffa9a7 */ /* 0x0003e200080004ff */
[----:B------:R-:W-:Y:S01]  /*2850*/  UIADD3 UR6, UPT, UPT, UR6, 0x1, URZ ;  /* 0x0000000106067890 */ /* 0x000fe2000fffe0ff */
[----:B------:R-:W-:-:S03]  /*2860*/  VIADD R8, R8, 0x1 ;  /* 0x0000000108087836 */ /* 0x000fc60000000000 */
[----:B------:R-:W-:Y:S02]  /*2870*/  UISETP.NE.AND UP0, UPT, UR6, 0x2, UPT ;  /* 0x000000020600788c */ /* 0x000fe4000bf05270 */
[----:B------:R-:W-:Y:S01]  /*2880*/  ISETP.NE.AND P0, PT, R8, 0x2, PT ;  /* 0x000000020800780c */ /* 0x000fe20003f05270 */
[----:B------:R-:W-:Y:S06]  /*2890*/  UGETNEXTWORKID.BROADCAST [UR4], [UR5] ;  /* 0x00000000040073ca */ /* 0x000fec0008000100 */
[----:B------:R-:W-:Y:S02]  /*28a0*/  USEL UR4, URZ, 0x1, UP0 ;  /* 0x00000001ff047887 */ /* 0x000fe40008000000 */
[----:B------:R-:W-:-:S04]  /*28b0*/  USEL UR6, UR6, URZ, UP0 ;  /* 0x000000ff06067287 */ /* 0x000fc80008000000 */
[----:B------:R-:W-:Y:S02]  /*28c0*/  LOP3.LUT R12, R12, UR4, RZ, 0x3c, !PT ;  /* 0x000000040c0c7c12 */ /* 0x000fe4000f8e3cff */
[----:B-1----:R-:W-:-:S04]  /*28d0*/  SHF.L.U32 R4, R10, 0x1f, RZ ;  /* 0x0000001f0a047819 */ /* 0x002fc800000006ff */
[----:B------:R-:W1:Y:S02]  /*28e0*/  SYNCS.PHASECHK.TRANS64.TRYWAIT P1, [R0+URZ+0x80], R4 ;  /* 0x00008004000075a7 */ /* 0x000e6400080211ff */
[----:B-1----:R-:W-:Y:S05]  /*28f0*/  @!P1 BRA `(.L_x_43) ;  /* 0x0000005000709947 */ /* 0x002fea0003800000 */
.L_x_128:
[C---:B-1----:R-:W-:Y:S01]  /*2900*/  LEA R4, R11.reuse, UR37, 0x4 ;  /* 0x000000250b047c11 */ /* 0x042fe2000f8e20ff */
[----:B------:R-:W-:Y:S01]  /*2910*/  VIADD R0, R0, 0x90 ;  /* 0x0000009000007836 */ /* 0x000fe20000000000 */
[----:B------:R-:W-:Y:S01]  /*2920*/  SEL R8, R8, RZ, P0 ;  /* 0x000000ff08087207 */ /* 0x000fe20000000000 */
[----:B------:R-:W-:-:S03]  /*2930*/  VIADD R11, R11, 0x1 ;  /* 0x000000010b0b7836 */ /* 0x000fc60000000000 */
[----:B------:R-:W1:Y:S01]  /*2940*/  LDS.128 R4, [R4+0x110] ;  /* 0x0001100004047984 */ /* 0x000e620000000c00 */
[----:B------:R-:W-:Y:S02]  /*2950*/  PRMT R0, RZ, 0x654, R0 ;  /* 0x00000654ff007816 */ /* 0x000fe40000000000 */
[C---:B------:R-:W-:Y:S01]  /*2960*/  ISETP.NE.AND P1, PT, R11.reuse, 0x2, PT ;  /* 0x000000020b00780c */ /* 0x040fe20003f25270 */
[----:B------:R-:W-:Y:S01]  /*2970*/  @!PT LDS RZ, [RZ] ;  /* 0x00000000fffff984 */ /* 0x000fe20000000800 */
[----:B------:R-:W-:Y:S01]  /*2980*/  @!PT LDS RZ, [RZ] ;  /* 0x00000000fffff984 */ /* 0x000fe20000000800 */
[----:B------:R-:W-:Y:S01]  /*2990*/  @!PT LDS RZ, [RZ] ;  /* 0x00000000fffff984 */ /* 0x000fe20000000800 */
[----:B------:R-:W-:Y:S01]  /*29a0*/  @!PT LDS RZ, [RZ] ;  /* 0x00000000fffff984 */ /* 0x000fe20000000800 */
[----:B------:R2:W-:Y:S06]  /*29b0*/  MEMBAR.ALL.CTA ;  /* 0x0000000000007992 */ /* 0x0005ec0000008000 */
[----:B--2---:R-:W2:Y:S01]  /*29c0*/  FENCE.VIEW.ASYNC.S ;  /* 0x00000000000073c6 */ /* 0x004ea20000000000 */
[----:B------:R-:W-:Y:S01]  /*29d0*/  SEL R11, R11, RZ, P1 ;  /* 0x000000ff0b0b7207 */ /* 0x000fe20000800000 */
[----:B--2---:R2:W-:Y:S01]  /*29e0*/  SYNCS.ARRIVE.TRANS64.RED.A1T0 RZ, [R0+URZ], RZ ;  /* 0x000000ff00ff79a7 */ /* 0x0045e200081004ff */
[----:B-1----:R-:W-:-:S02]  /*29f0*/  LOP3.LUT P3, RZ, R6, 0x1, RZ, 0xc0, !PT ;  /* 0x0000000106ff7812 */ /* 0x002fc4000786c0ff */
[----:B------:R-:W-:-:S04]  /*2a00*/  SEL R4, RZ, 0x1, P1 ;  /* 0x00000001ff047807 */ /* 0x000fc80000800000 */
[----:B------:R-:W-:Y:S02]  /*2a10*/  LOP3.LUT R10, R10, R4, RZ, 0x3c, !PT ;  /* 0x000000040a0a7212 */ /* 0x000fe400078e3cff */
[----:B--2---:R-:W-:-:S04]  /*2a20*/  SEL R0, RZ, 0x1, P0 ;  /* 0x00000001ff007807 */ /* 0x004fc80000000000 */
[----:B------:R-:W-:Y:S01]  /*2a30*/  LOP3.LUT R9, R9, R0, RZ, 0x3c, !PT ;  /* 0x0000000009097212 */ /* 0x000fe200078e3cff */
[----:B------:R-:W-:Y:S06]  /*2a40*/  @P3 BRA `(.L_x_44) ;  /* 0xfffffffc002c3947 */ /* 0x000fec000383ffff */
[----:B------:R-:W-:Y:S01]  /*2a50*/  ULEA UR5, UR6, UR37, 0x3 ;  /* 0x0000002506057291 */ /* 0x000fe2000f8e18ff */
[----:B------:R-:W-:-:S08]  /*2a60*/  SHF.L.U32 R2, R12, 0x1f, RZ ;  /* 0x0000001f0c027819 */ /* 0x000fd000000006ff */
[----:B------:R-:W1:Y:S02]  /*2a70*/  SYNCS.PHASECHK.TRANS64 P0, [UR5+0x90], R2 ;  /* 0x00009002ff0075a7 */ /* 0x000e640008001005 */
[----:B-1----:R-:W-:Y:S05]  /*2a80*/  @P0 BRA `(.L_x_45) ;  /* 0x0000000000080947 */ /* 0x002fea0003800000 */
[----:B------:R-:W1:Y:S02]  /*2a90*/  SYNCS.PHASECHK.TRANS64.TRYWAIT P0, [UR5+0x90], R2 ;  /* 0x00009002ff0075a7 */ /* 0x000e640008001105 */
[----:B-1----:R-:W-:Y:S05]  /*2aa0*/  @!P0 BRA `(.L_x_46) ;  /* 0x0000005000188947 */ /* 0x002fea0003800000 */
.L_x_45:
[----:B------:R-:W-:-:S04]  /*2ab0*/  UIADD3 UR4, UPT, UPT, UR6, 0x1, URZ ;  /* 0x0000000106047890 */ /* 0x000fc8000fffe0ff */
[----:B------:R-:W-:-:S04]  /*2ac0*/  UISETP.NE.AND UP0, UPT, UR4, 0x2, UPT ;  /* 0x000000020400788c */ /* 0x000fc8000bf05270 */
[----:B------:R-:W-:Y:S02]  /*2ad0*/  USEL UR7, URZ, 0x1, UP0 ;  /* 0x00000001ff077887 */ /* 0x000fe40008000000 */
[----:B------:R-:W-:-:S04]  /*2ae0*/  USEL UR4, UR4, URZ, UP0 ;  /* 0x000000ff04047287 */ /* 0x000fc80008000000 */
[----:B------:R-:W-:Y:S01]  /*2af0*/  ULEA UR4, UR4, UR37, 0x3 ;  /* 0x0000002504047291 */ /* 0x000fe2000f8e18ff */
[----:B-1----:R-:W-:-:S04]  /*2b00*/  LOP3.LUT R2, R12, UR7, RZ, 0x3c, !PT ;  /* 0x000000070c027c12 */ /* 0x002fc8000f8e3cff */
[----:B------:R-:W-:-:S04]  /*2b10*/  SHF.L.U32 R0, R2, 0x1f, RZ ;  /* 0x0000001f02007819 */ /* 0x000fc800000006ff */
[----:B------:R-:W1:Y:S02]  /*2b20*/  SYNCS.PHASECHK.TRANS64 P0, [UR4+0x90], R0 ;  /* 0x00009000ff0075a7 */ /* 0x000e640008001004 */
[----:B-1----:R-:W-:Y:S05]  /*2b30*/  @P0 EXIT ;  /* 0x000000000000094d */ /* 0x002fea0003800000 */
[----:B------:R-:W-:Y:S02]  /*2b40*/  SHF.L.U32 R2, R2, 0x1f, RZ ;  /* 0x0000001f02027819 */ /* 0x000fe400000006ff */
[----:B------:R-:W-:-:S07]  /*2b50*/  MOV R0, UR4 ;  /* 0x0000000400007c02 */ /* 0x000fce0008000f00 */
.L_x_47:
[----:B-1----:R1:W2:Y:S02]  /*2b60*/  SYNCS.PHASECHK.TRANS64.TRYWAIT P0, [R0+URZ+0x90], R2 ;  /* 0x00009002000075a7 */ /* 0x0022a400080011ff */
[----:B--2---:R-:W-:Y:S05]  /*2b70*/  @!P0 NANOSLEEP.SYNCS 0x989680 ;  /* 0x009896800000895d */ /* 0x004fea0003900000 */
[----:B------:R-:W2:Y:S02]  /*2b80*/  @!P0 SYNCS.PHASECHK.TRANS64 P0, [R0+URZ+0x90], R2 ;  /* 0x00009002000085a7 */ /* 0x000ea400080010ff */
[----:B--2---:R-:W-:Y:S05]  /*2b90*/  @P0 EXIT ;  /* 0x000000000000094d */ /* 0x004fea0003800000 */
[----:B------:R-:W-:Y:S05]  /*2ba0*/  BRA `(.L_x_47) ;  /* 0xfffffffc00ec7947 */ /* 0x000fea000383ffff */
.L_x_40:
[----:B------:R-:W-:-:S09]  /*2bb0*/  UISETP.NE.AND UP1, UPT, UR8, URZ, UPT ;  /* 0x000000ff0800728c */ /* 0x000fd2000bf25270 */
[----:B------:R-:W-:Y:S05]  /*2bc0*/  BRA.U UP1, `(.L_x_48) ;  /* 0x0000001101247547 */ /* 0x000fea000b800000 */
[----:B------:R-:W-:Y:S01]  /*2bd0*/  UMOV UR4, 0x40 ;  /* 0x0000004000047882 */ /* 0x000fe20000000000 */
[----:B------:R-:W-:Y:S01]  /*2be0*/  NOP ;  /* 0x0000000000007918 */ /* 0x000fe20000000000 */
[----:B------:R-:W-:Y:S01]  /*2bf0*/  ULEA UR4, UR37, UR4, 0x18 ;  /* 0x0000000425047291 */ /* 0x000fe2000f8ec0ff */
[----:B------:R-:W-:Y:S02]  /*2c00*/  UMOV UR5, 0x400 ;  /* 0x0000040000057882 */ /* 0x000fe40000000000 */
[----:B------:R-:W-:-:S06]  /*2c10*/  ULEA UR37, UR37, UR5, 0x18 ;  /* 0x0000000525257291 */ /* 0x000fcc000f8ec0ff */
[----:B------:R-:W1:Y:S02]  /*2c20*/  LDS.U8 R0, [UR4+0x1c] ;  /* 0x00001c04ff007984 */ /* 0x000e640008000000 */
[----:B-1----:R-:W-:-:S13]  /*2c30*/  ISETP.NE.AND P0, PT, R0, RZ, PT ;  /* 0x000000ff0000720c */ /* 0x002fda0003f05270 */
[----:B------:R-:W-:Y:S05]  /*2c40*/  @P0 BRA `(.L_x_49) ;  /* 0x0000000000580947 */ /* 0x000fea0003800000 */
[----:B------:R-:W-:-:S13]  /*2c50*/  ELECT P0, URZ, PT ;  /* 0x0000000000ff782f */ /* 0x000fda0003800000 */
[----:B------:R-:W-:Y:S05]  /*2c60*/  @!P0 BRA `(.L_x_50) ;  /* 0x0000000000608947 */ /* 0x000fea0003800000 */
[----:B------:R-:W-:Y:S01]  /*2c70*/  UMOV UR5, 0x10 ;  /* 0x0000001000057882 */ /* 0x000fe20000000000 */
[----:B------:R-:W-:Y:S01]  /*2c80*/  HFMA2 R0, -RZ, RZ, 0, 5.9604644775390625e-08 ;  /* 0x00000001ff007431 */ /* 0x000fe200000001ff */
[----:B------:R-:W-:-:S03]  /*2c90*/  MOV R2, 0xffff ;  /* 0x0000ffff00027802 */ /* 0x000fc60000000f00 */
[----:B------:R-:W-:Y:S04]  /*2ca0*/  DEPBAR.LE SB1, 0x36 ;  /* 0x00009d800000791a */ /* 0x000fe80000000000 */
[----:B------:R-:W1:Y:S02]  /*2cb0*/  UTCATOMSWS.FIND_AND_SET.ALIGN UP0, UR5, UR5 ;  /* 0x00000005000575e3 */ /* 0x000e640008000800 */
[----:B-1----:R-:W-:Y:S01]  /*2cc0*/  MOV R3, UR5 ;  /* 0x0000000500037c02 */ /* 0x002fe20008000f00 */
[----:B------:R-:W-:Y:S06]  /*2cd0*/  BRA.U UP0, `(.L_x_51) ;  /* 0x0000000100187547 */ /* 0x000fec000b800000 */
.L_x_52:
[----:B------:R-:W-:Y:S05]  /*2ce0*/  NANOSLEEP 0x64 ;  /* 0x000000640000795d */ /* 0x000fea0003800000 */
[----:B------:R-:W-:-:S05]  /*2cf0*/  UMOV UR5, 0x10 ;  /* 0x0000001000057882 */ /* 0x000fca0000000000 */
[----:B------:R-:W-:Y:S04]  /*2d00*/  DEPBAR.LE SB1, 0x36 ;  /* 0x00009d800000791a */ /* 0x000fe80000000000 */
[----:B------:R-:W1:Y:S02]  /*2d10*/  UTCATOMSWS.FIND_AND_SET.ALIGN UP0, UR5, UR5 ;  /* 0x00000005000575e3 */ /* 0x000e640008000800 */
[----:B-1----:R-:W-:Y:S01]  /*2d20*/  MOV R3, UR5 ;  /* 0x0000000500037c02 */ /* 0x002fe20008000f00 */
[----:B------:R-:W-:Y:S05]  /*2d30*/  BRA.U !UP0, `(.L_x_52) ;  /* 0xfffffffd08e87547 */ /* 0x000fea000b83ffff */
.L_x_51:
[-C--:B------:R-:W-:Y:S02]  /*2d40*/  SHF.L.U32 R2, R2, R3.reuse, RZ ;  /* 0x0000000302027219 */ /* 0x080fe400000006ff */
[----:B------:R-:W-:Y:S01]  /*2d50*/  SHF.L.U32 R0, R0, R3, RZ ;  /* 0x0000000300007219 */ /* 0x000fe200000006ff */
[----:B------:R-:W-:Y:S02]  /*2d60*/  IMAD.SHL.U32 R3, R3, 0x20, RZ ;  /* 0x0000002003037824 */ /* 0x000fe400078e00ff */
[----:B------:R1:W-:Y:S04]  /*2d70*/  ATOMS.OR RZ, [UR4+0x14], R2 ;  /* 0x00001402ffff798c */ /* 0x0003e8000b000004 */
[----:B------:R1:W-:Y:S04]  /*2d80*/  ATOMS.OR RZ, [UR4+0x18], R0 ;  /* 0x00001800ffff798c */ /* 0x0003e8000b000004 */
[----:B------:R1:W-:Y:S01]  /*2d90*/  STS [UR37+0x130], R3 ;  /* 0x00013003ff007988 */ /* 0x0003e20008000825 */
[----:B------:R-:W-:Y:S05]  /*2da0*/  BRA `(.L_x_50) ;  /* 0x0000000000107947 */ /* 0x000fea0003800000 */
.L_x_49:
[----:B------:R-:W-:Y:S02]  /*2db0*/  MOV R0, 0xffffffff ;  /* 0xffffffff00007802 */ /* 0x000fe40000000f00 */
[----:B------:R-:W-:-:S03]  /*2dc0*/  MOV R2, 0x2df0 ;  /* 0x00002df000027802 */ /* 0x000fc60000000f00 */
[----:B------:R1:W-:Y:S04]  /*2dd0*/  STS [UR37+0x130], R0 ;  /* 0x00013000ff007988 */ /* 0x0003e80008000825 */
[----:B-1-3-5:R-:W-:Y:S05]  /*2de0*/  CALL.REL.NOINC `($__internal_1_$__cuda_sm10x_tcgen05_guardrail_trap_phase_invalid_during_alloc) ;  /* 0x0000005000ec7944 */ /* 0x02afea0003c00000 */
.L_x_50:
[----:B------:R-:W-:Y:S05]  /*2df0*/  WARPSYNC.ALL ;  /* 0x0000000000007948 */ /* 0x000fea0003800000 */
[----:B------:R-:W2:Y:S01]  /*2e00*/  S2UR UR5, SR_CgaCtaId ;  /* 0x00000000000579c3 */ /* 0x000ea20000008800 */
[----:B------:R-:W-:Y:S01]  /*2e10*/  UMOV UR4, 0x400 ;  /* 0x0000040000047882 */ /* 0x000fe20000000000 */
[----:B------:R-:W-:-:S06]  /*2e20*/  NOP ;  /* 0x0000000000007918 */ /* 0x000fcc0000000000 */
[----:B------:R-:W-:Y:S06]  /*2e30*/  BAR.ARV 0x6, 0xa0 ;  /* 0x0182800000007b1d */ /* 0x000fec0000002000 */
[----:B------:R-:W4:Y:S01]  /*2e40*/  LDCU UR7, c[0x0][0x38c] ;  /* 0x00007180ff0777ac */ /* 0x000f220008000800 */
[----:B------:R-:W-:Y:S01]  /*2e50*/  IMAD.MOV.U32 R11, RZ, RZ, 0x1 ;  /* 0x00000001ff0b7424 */ /* 0x000fe200078e00ff */
[----:B------:R-:W-:Y:S01]  /*2e60*/  CS2R R8, SRZ ;  /* 0x0000000000087805 */ /* 0x000fe2000001ff00 */
[----:B------:R-:W-:Y:S01]  /*2e70*/  IMAD.MOV.U32 R10, RZ, RZ, RZ ;  /* 0x000000ffff0a7224 */ /* 0x000fe200078e00ff */
[----:B------:R-:W3:Y:S01]  /*2e80*/  LDCU UR6, c[0x0][0x38c] ;  /* 0x00007180ff0677ac */ /* 0x000ee20008000800 */
[----:B------:R-:W-:Y:S01]  /*2e90*/  UMOV UR15, URZ ;  /* 0x000000ff000f7c82 */ /* 0x000fe20008000000 */
[----:B------:R-:W-:Y:S01]  /*2ea0*/  UMOV UR14, URZ ;  /* 0x000000ff000e7c82 */ /* 0x000fe20008000000 */
[----:B--2---:R-:W-:Y:S01]  /*2eb0*/  ULEA UR5, UR5, UR4, 0x18 ;  /* 0x0000000405057291 */ /* 0x004fe2000f8ec0ff */
[----:B------:R-:W-:Y:S01]  /*2ec0*/  UMOV UR32, 0x0 ;  /* 0x0000000000207882 */ /* 0x000fe20000000000 */
[----:B------:R-:W-:-:S02]  /*2ed0*/  UMOV UR33, 0x8100010 ;  /* 0x0810001000217882 */ /* 0x000fc40000000000 */
[----:B------:R-:W-:Y:S02]  /*2ee0*/  UIADD3 UR9, UPT, UPT, UR5, 0x6400, URZ ;  /* 0x0000640005097890 */ /* 0x000fe4000fffe0ff */
[----:B------:R-:W-:Y:S02]  /*2ef0*/  UIADD3 UR10, UPT, UPT, UR5, 0x26400, URZ ;  /* 0x00026400050a7890 */ /* 0x000fe4000fffe0ff */
[----:B----4-:R-:W-:Y:S01]  /*2f00*/  UIADD3 UR7, UPT, UPT, UR7, 0x7f, URZ ;  /* 0x0000007f07077890 */ /* 0x010fe2000fffe0ff */
[----:B-1----:R-:W1:Y:S01]  /*2f10*/  LDS R0, [UR5+0x130] ;  /* 0x00013005ff007984 */ /* 0x002e620008000800 */
[----:B------:R-:W-:Y:S02]  /*2f20*/  USHF.R.U32.HI UR9, URZ, 0x4, UR9 ;  /* 0x00000004ff097899 */ /* 0x000fe40008011609 */
[----:B------:R-:W-:Y:S02]  /*2f30*/  USHF.R.S32.HI UR4, URZ, 0x1f, UR7 ;  /* 0x0000001fff047899 */ /* 0x000fe40008011407 */
[----:B------:R-:W-:-:S02]  /*2f40*/  USHF.R.U32.HI UR10, URZ, 0x4, UR10 ;  /* 0x00000004ff0a7899 */ /* 0x000fc4000801160a */
[----:B------:R-:W-:Y:S02]  /*2f50*/  ULEA.HI UR4, UR4, UR7, URZ, 0x7 ;  /* 0x0000000704047291 */ /* 0x000fe4000f8f38ff */
[----:B------:R-:W-:Y:S02]  /*2f60*/  ULOP3.LUT UR9, UR9, 0x3fff, URZ, 0xc0, !UPT ;  /* 0x00003fff09097892 */ /* 0x000fe4000f8ec0ff */
[----:B------:R-:W-:Y:S02]  /*2f70*/  USHF.R.S32.HI UR4, URZ, 0x7, UR4 ;  /* 0x00000007ff047899 */ /* 0x000fe40008011404 */
[----:B------:R-:W-:Y:S02]  /*2f80*/  ULOP3.LUT UR10, UR10, 0x3fff, URZ, 0xc0, !UPT ;  /* 0x00003fff0a0a7892 */ /* 0x000fe4000f8ec0ff */
[----:B------:R-:W-:Y:S01]  /*2f90*/  UISETP.LT.AND UP0, UPT, UR4, 0x1, UPT ;  /* 0x000000010400788c */ /* 0x000fe2000bf01270 */
[----:B------:R-:W-:Y:S01]  /*2fa0*/  UMOV UR30, 0x0 ;  /* 0x00000000001e7882 */ /* 0x000fe20000000000 */
[----:B------:R-:W-:-:S02]  /*2fb0*/  UMOV UR31, 0x8100010 ;  /* 0x08100010001f7882 */ /* 0x000fc40000000000 */
[----:B------:R-:W-:Y:S01]  /*2fc0*/  USEL UR8, UR4, 0x1, !UP0 ;  /* 0x0000000104087887 */ /* 0x000fe2000c000000 */
[----:B------:R-:W-:Y:S01]  /*2fd0*/  UMOV UR28, 0x0 ;  /* 0x00000000001c7882 */ /* 0x000fe20000000000 */
[----:B------:R-:W-:Y:S01]  /*2fe0*/  UMOV UR29, 0x8100010 ;  /* 0x08100010001d7882 */ /* 0x000fe20000000000 */
[----:B------:R-:W-:Y:S01]  /*2ff0*/  UMOV UR26, 0x0 ;  /* 0x00000000001a7882 */ /* 0x000fe20000000000 */
[----:B------:R-:W-:Y:S01]  /*3000*/  UMOV UR27, 0x8100010 ;  /* 0x08100010001b7882 */ /* 0x000fe20000000000 */
[----:B------:R-:W-:Y:S01]  /*3010*/  UMOV UR24, 0x0 ;  /* 0x0000000000187882 */ /* 0x000fe20000000000 */
[----:B------:R-:W-:Y:S01]  /*3020*/  UMOV UR25, 0x8100010 ;  /* 0x0810001000197882 */ /* 0x000fe20000000000 */
[----:B------:R-:W-:Y:S01]  /*3030*/  UMOV UR22, 0x0 ;  /* 0x0000000000167882 */ /* 0x000fe20000000000 */
[----:B------:R-:W-:Y:S01]  /*3040*/  UMOV UR23, 0x8100010 ;  /* 0x0810001000177882 */ /* 0x000fe20000000000 */
[----:B------:R-:W-:Y:S02]  /*3050*/  ULOP3.LUT UR9, UR9, 0x10000, URZ, 0xfc, !UPT ;  /* 0x0001000009097892 */ /* 0x000fe4000f8efcff */
[----:B------:R-:W-:-:S02]  /*3060*/  ULOP3.LUT UR10, UR10, 0x10000, URZ, 0xfc, !UPT ;  /* 0x000100000a0a7892 */ /* 0x000fc4000f8efcff */
[----:B------:R-:W-:Y:S02]  /*3070*/  UIADD3 UR8, UPT, UPT, -UR8, URZ, URZ ;  /* 0x000000ff08087290 */ /* 0x000fe4000fffe1ff */
[----:B---3--:R-:W-:Y:S01]  /*3080*/  UISETP.GE.AND UP3, UPT, UR6, 0x1, UPT ;  /* 0x000000010600788c */ /* 0x008fe2000bf66270 */
[----:B------:R-:W-:Y:S01]  /*3090*/  UMOV UR20, 0x0 ;  /* 0x0000000000147882 */ /* 0x000fe20000000000 */
[----:B------:R-:W-:Y:S01]  /*30a0*/  UMOV UR21, 0x8100010 ;  /* 0x0810001000157882 */ /* 0x000fe20000000000 */
[----:B------:R-:W-:Y:S01]  /*30b0*/  UMOV UR18, 0x0 ;  /* 0x0000000000127882 */ /* 0x000fe20000000000 */
[----:B-1----:R-:W-:Y:S01]  /*30c0*/  R2UR UR16, R0 ;  /* 0x00000000001072ca */ /* 0x002fe200000e0000 */
[----:B------:R-:W-:-:S14]  /*30d0*/  UMOV UR19, 0x8100010 ;  /* 0x0810001000137882 */ /* 0x000fdc0000000000 */
.L_x_59:
[----:B------:R-:W-:Y:S02]  /*30e0*/  LEA R0, R10, UR5, 0x3 ;  /* 0x000000050a007c11 */ /* 0x000fe4000f8e18ff */
[----:B------:R-:W-:Y:S02]  /*30f0*/  SHF.L.U32 R2, R9, 0x1f, RZ ;  /* 0x0000001f09027819 */ /* 0x000fe400000006ff */
[----:B------:R-:W-:Y:S01]  /*3100*/  PLOP3.LUT P0, PT, PT, PT, UP3, 0x80, 0x8 ;  /* 0x000000000008781c */ /* 0x000fe20003f0f038 */
[----:B------:R-:W-:Y:S01]  /*3110*/  VIADD R3, R0, 0x90 ;  /* 0x0000009000037836 */ /* 0x000fe20000000000 */
[----:B-1----:R-:W1:Y:S02]  /*3120*/  SYNCS.PHASECHK.TRANS64.TRYWAIT P1, [R0+URZ+0x80], R2 ;  /* 0x00008002000075a7 */ /* 0x002e6400080211ff */
[----:B-1-3--:R-:W-:Y:S09]  /*3130*/  @!P1 BRA `(.L_x_53) ;  /* 0x00000048008c9947 */ /* 0x00aff20003800000 */
.L_x_130:
[----:B------:R-:W-:Y:S01]  /*3140*/  LEA R4, R10, UR5, 0x4 ;  /* 0x000000050a047c11 */ /* 0x000fe2000f8e20ff */
[----:B------:R-:W-:Y:S01]  /*3150*/  @UP3 ULEA UR7, UR14, UR5, 0x3 ;  /* 0x000000050e073291 */ /* 0x000fe2000f8e18ff */
[----:B------:R-:W-:Y:S01]  /*3160*/  PLOP3.LUT P2, PT, PT, PT, PT, 0x80, 0x8 ;  /* 0x000000000008781c */ /* 0x000fe20003f4f070 */
[----:B------:R-:W-:Y:S01]  /*3170*/  ULEA UR6, UR15, UR5, 0x3 ;  /* 0x000000050f067291 */ /* 0x000fe2000f8e18ff */
[----:B------:R-:W-:Y:S02]  /*3180*/  PRMT R3, RZ, 0x654, R3 ;  /* 0x00000654ff037816 */ /* 0x000fe40000000003 */
[----:B------:R-:W2:Y:S01]  /*3190*/  LDS.128 R4, [R4+0x110] ;  /* 0x0001100004047984 */ /* 0x000ea20000000c00 */
[----:B-1----:R-:W-:Y:S02]  /*31a0*/  @P0 SHF.L.U32 R2, R8, 0x1f, RZ ;  /* 0x0000001f08020819 */ /* 0x002fe400000006ff */
[----:B------:R-:W-:Y:S01]  /*31b0*/  SHF.L.U32 R0, R11, 0x1f, RZ ;  /* 0x0000001f0b007819 */ /* 0x000fe200000006ff */
[----:B------:R-:W-:Y:S01]  /*31c0*/  @!PT LDS RZ, [RZ] ;  /* 0x00000000fffff984 */ /* 0x000fe20000000800 */
[----:B------:R-:W-:Y:S01]  /*31d0*/  @!PT LDS RZ, [RZ] ;  /* 0x00000000fffff984 */ /* 0x000fe20000000800 */
[----:B------:R-:W-:Y:S01]  /*31e0*/  @!PT LDS RZ, [RZ] ;  /* 0x00000000fffff984 */ /* 0x000fe20000000800 */
[----:B------:R-:W-:Y:S01]  /*31f0*/  @!PT LDS RZ, [RZ] ;  /* 0x00000000fffff984 */ /* 0x000fe20000000800 */
[----:B------:R1:W-:Y:S06]  /*3200*/  MEMBAR.ALL.CTA ;  /* 0x0000000000007992 */ /* 0x0003ec0000008000 */
[----:B-1----:R-:W1:Y:S02]  /*3210*/  FENCE.VIEW.ASYNC.S ;  /* 0x00000000000073c6 */ /* 0x002e640000000000 */
[----:B-1----:R1:W-:Y:S01]  /*3220*/  SYNCS.ARRIVE.TRANS64.RED.A1T0 RZ, [R3+URZ], RZ ;  /* 0x000000ff03ff79a7 */ /* 0x0023e200081004ff */
[----:B------:R1:W3:Y:S01]  /*3230*/  @P0 SYNCS.PHASECHK.TRANS64.TRYWAIT P2, [UR7], R2 ;  /* 0x00000002ff0005a7 */ /* 0x0002e20008041107 */
[----:B------:R-:W-:Y:S01]  /*3240*/  ULEA UR7, UR15, UR16, 0x6 ;  /* 0x000000100f077291 */ /* 0x000fe2000f8e30ff */
[----:B--2---:R-:W-:Y:S01]  /*3250*/  LOP3.LUT P1, RZ, R6, 0x1, RZ, 0xc0, !PT ;  /* 0x0000000106ff7812 */ /* 0x004fe2000782c0ff */
[----:B------:R-:W2:Y:S02]  /*3260*/  SYNCS.PHASECHK.TRANS64.TRYWAIT P0, [UR6+0xc0], R0 ;  /* 0x0000c000ff0075a7 */ /* 0x000ea40008001106 */
[----:B-123--:R-:W-:Y:S10]  /*3270*/  @!P0 BRA `(.L_x_54) ;  /* 0x0000004800508947 */ /* 0x00eff40003800000 */
.L_x_132:
[----:B------:R-:W-:Y:S01]  /*3280*/  IADD3 R10, PT, PT, R10, 0x1, RZ ;  /* 0x000000010a0a7810 */ /* 0x000fe20007ffe0ff */
[----:B------:R-:W-:Y:S06]  /*3290*/  BRA.U !UP3, `(.L_x_55) ;  /* 0x000000050b107547 */ /* 0x000fec000b800000 */
[----:B------:R-:W-:Y:S01]  /*32a0*/  UPLOP3.LUT UP4, UPT, UPT, UPT, UPT, 0x40, 0x4 ;  /* 0x000000000004789c */ /* 0x000fe20003f8e870 */
[----:B------:R-:W-:Y:S01]  /*32b0*/  UMOV UR13, UR8 ;  /* 0x00000008000d7c82 */ /* 0x000fe20008000000 */
[----:B------:R-:W-:Y:S01]  /*32c0*/  UMOV UR12, UR4 ;  /* 0x00000004000c7c82 */ /* 0x000fe20008000000 */
[----:B------:R-:W-:-:S08]  /*32d0*/  UMOV UR17, UR14 ;  /* 0x0000000e00117c82 */ /* 0x000fd00008000000 */
.L_x_58:
[----:B------:R-:W-:Y:S02]  /*32e0*/  UIADD3 UR13, UPT, UPT, UR13, 0x1, URZ ;  /* 0x000000010d0d7890 */ /* 0x000fe4000fffe0ff */
[----:B--2---:R-:W-:Y:S02]  /*32f0*/  ULEA UR11, UR17, UR5, 0x3 ;  /* 0x00000005110b7291 */ /* 0x004fe4000f8e18ff */
[----:B------:R-:W-:Y:S01]  /*3300*/  UISETP.NE.AND UP0, UPT, UR13, URZ, UPT ;  /* 0x000000ff0d00728c */ /* 0x000fe2000bf05270 */
[----:B---3--:R-:W-:Y:S10]  /*3310*/  @P2 BRA `(.L_x_56) ;  /* 0x00000000000c2947 */ /* 0x008ff40003800000 */
[----:B-1----:R-:W-:Y:S04]  /*3320*/  SHF.L.U32 R2, R8, 0x1f, RZ ;  /* 0x0000001f08027819 */ /* 0x002fe800000006ff */
[----:B------:R-:W1:Y:S02]  /*3330*/  SYNCS.PHASECHK.TRANS64.TRYWAIT P0, [UR11], R2 ;  /* 0x00000002ff0075a7 */ /* 0x000e64000800110b */
[----:B-1----:R-:W-:Y:S05]  /*3340*/  @!P0 BRA `(.L_x_57) ;  /* 0x0000004800348947 */ /* 0x002fea0003800000 */
.L_x_56:
[----:B------:R-:W-:Y:S01]  /*3350*/  UISETP.NE.AND UP1, UPT, UR12, 0x1, UPT ;  /* 0x000000010c00788c */ /* 0x000fe2000bf25270 */
[----:B------:R-:W-:Y:S01]  /*3360*/  PLOP3.LUT P2, PT, PT, PT, PT, 0x80, 0x8 ;  /* 0x000000000008781c */ /* 0x000fe20003f4f070 */
[----:B------:R-:W-:Y:S02]  /*3370*/  UIADD3 UR14, UPT, UPT, UR17, 0x1, URZ ;  /* 0x00000001110e7890 */ /* 0x000fe4000fffe0ff */
[----:B------:R-:W-:Y:S02]  /*3380*/  ULEA UR64, UR17, UR10, 0xa ;  /* 0x0000000a11407291 */ /* 0x000fe4000f8e50ff */
[----:B------:R-:W-:Y:S01]  /*3390*/  UISETP.NE.AND UP2, UPT, UR14, 0x4, UPT ;  /* 0x000000040e00788c */ /* 0x000fe2000bf45270 */
[----:B------:R-:W-:Y:S01]  /*33a0*/  PLOP3.LUT P0, PT, PT, PT, UP1, 0x80, 0x8 ;  /* 0x000000000008781c */ /* 0x000fe20003f0f018 */
[----:B------:R-:W-:Y:S02]  /*33b0*/  ULEA UR62, UR17, UR9, 0xb ;  /* 0x00000009113e7291 */ /* 0x000fe4000f8e58ff */
[----:B------:R-:W-:Y:S02]  /*33c0*/  USEL UR35, URZ, 0x1, UP2 ;  /* 0x00000001ff237887 */ /* 0x000fe40009000000 */
[----:B------:R-:W-:Y:S02]  /*33d0*/  USEL UR14, UR14, URZ, UP2 ;  /* 0x000000ff0e0e7287 */ /* 0x000fe40009000000 */
[----:B------:R-:W-:Y:S02]  /*33e0*/  UIADD3 UR60, UPT, UPT, UR64, 0x2, URZ ;  /* 0x00000002403c7890 */ /* 0x000fe4000fffe0ff */
[----:B------:R-:W-:Y:S01]  /*33f0*/  @UP1 ULEA UR34, UR14, UR5, 0x3 ;  /* 0x000000050e221291 */ /* 0x000fe2000f8e18ff */
[----:B------:R-:W-:Y:S01]  /*3400*/  LOP3.LUT R8, R8, UR35, RZ, 0x3c, !PT ;  /* 0x0000002308087c12 */ /* 0x000fe2000f8e3cff */
[----:B------:R-:W-:Y:S02]  /*3410*/  UIADD3 UR58, UPT, UPT, UR62, 0x2, URZ ;  /* 0x000000023e3a7890 */ /* 0x000fe4000fffe0ff */
[----:B------:R-:W-:Y:S01]  /*3420*/  UIADD3 UR56, UPT, UPT, UR64, 0x4, URZ ;  /* 0x0000000440387890 */ /* 0x000fe2000fffe0ff */
[----:B-1----:R-:W-:Y:S01]  /*3430*/  @P0 SHF.L.U32 R0, R8, 0x1f, RZ ;  /* 0x0000001f08000819 */ /* 0x002fe200000006ff */
[----:B------:R-:W-:Y:S02]  /*3440*/  UIADD3 UR54, UPT, UPT, UR62, 0x4, URZ ;  /* 0x000000043e367890 */ /* 0x000fe4000fffe0ff */
[----:B------:R-:W-:Y:S01]  /*3450*/  UIADD3 UR52, UPT, UPT, UR64, 0x6, URZ ;  /* 0x0000000640347890 */ /* 0x000fe2000fffe0ff */
[----:B------:R2:W3:Y:S01]  /*3460*/  @P0 SYNCS.PHASECHK.TRANS64.TRYWAIT P2, [UR34], R0 ;  /* 0x00000000ff0005a7 */ /* 0x0004e20008041122 */
[----:B------:R-:W-:Y:S02]  /*3470*/  UIADD3 UR50, UPT, UPT, UR62, 0x6, URZ ;  /* 0x000000063e327890 */ /* 0x000fe4000fffe0ff */
        /* <DEDUP_REMOVED lines=9> */
[----:B------:R-:W-:Y:S01]  /*3510*/  UIADD3 UR12, UPT, UPT, UR12, -0x1, URZ ;  /* 0xffffffff0c0c7890 */ /* 0x000fe2000fffe0ff */
[----:B------:R-:W-:Y:S01]  /*3520*/  UMOV UR65, 0x40004040 ;  /* 0x4000404000417882 */ /* 0x000fe20000000000 */
[----:B------:R-:W-:Y:S01]  /*3530*/  UMOV UR63, 0x40004040 ;  /* 0x40004040003f7882 */ /* 0x000fe20000000000 */
[----:B------:R-:W-:Y:S01]  /*3540*/  UMOV UR61, 0x40004040 ;  /* 0x40004040003d7882 */ /* 0x000fe20000000000 */
[----:B------:R2:W-:Y:S01]  /*3550*/  UTCHMMA gdesc[UR62], gdesc[UR64], tmem[UR7], tmem[UR32], idesc[UR33], UP4 ;  /* 0x00ff20403e0075ea */ /* 0x0005e2000a000007 */
[----:B------:R-:W-:Y:S01]  /*3560*/  UPLOP3.LUT UP4, UPT, UPT, UPT, UPT, 0x80, 0x8 ;  /* 0x000000000008789c */ /* 0x000fe20003f8f070 */
[----:B------:R-:W-:Y:S01]  /*3570*/  UMOV UR59, 0x40004040 ;  /* 0x40004040003b7882 */ /* 0x000fe20000000000 */
[----:B------:R-:W-:Y:S01]  /*3580*/  UMOV UR57, 0x40004040 ;  /* 0x4000404000397882 */ /* 0x000fe20000000000 */
[----:B------:R2:W-:Y:S01]  /*3590*/  UTCHMMA gdesc[UR58], gdesc[UR60], tmem[UR7], tmem[UR30], idesc[UR31], UPT ;  /* 0x00ff1e3c3a0075ea */ /* 0x0005e2000b800007 */
        /* <DEDUP_REMOVED lines=14> */
[----:B------:R-:W-:Y:S01]  /*3680*/  UMOV UR35, 0x40004040 ;  /* 0x4000404000237882 */ /* 0x000fe20000000000 */
[----:B------:R2:W-:Y:S01]  /*3690*/  UTCHMMA gdesc[UR38], gdesc[UR40], tmem[UR7], tmem[UR20], idesc[UR21], UPT ;  /* 0x00ff1428260075ea */ /* 0x0005e2000b800007 */
[----:B------:R2:W-:Y:S01]  /*36a0*/  UTCHMMA gdesc[UR34], gdesc[UR36], tmem[UR7], tmem[UR18], idesc[UR19], UPT ;  /* 0x00ff1224220075ea */ /* 0x0005e2000b800007 */
[----:B------:R2:W-:Y:S01]  /*36b0*/  UTCBAR [UR11], URZ ;  /* 0x000000ff0b0073e9 */ /* 0x0005e200080000ff */
[----:B------:R-:W-:Y:S01]  /*36c0*/  UMOV UR17, UR14 ;  /* 0x0000000e00117c82 */ /* 0x000fe20008000000 */
[----:B------:R-:W-:Y:S05]  /*36d0*/  BRA.U UP0, `(.L_x_58) ;  /* 0xfffffffd00007547 */ /* 0x000fea000b83ffff */
.L_x_55:
[----:B------:R-:W-:Y:S01]  /*36e0*/  UIADD3 UR15, UPT, UPT, UR15, 0x1, URZ ;  /* 0x000000010f0f7890 */ /* 0x000fe2000fffe0ff */
[C---:B------:R-:W-:Y:S01]  /*36f0*/  ISETP.NE.AND P0, PT, R10.reuse, 0x2, PT ;  /* 0x000000020a00780c */ /* 0x040fe20003f05270 */
[----:B--2---:R-:W-:Y:S02]  /*3700*/  UIADD3 UR7, UPT, UPT, UR6, 0xa0, URZ ;  /* 0x000000a006077890 */ /* 0x004fe4000fffe0ff */
[----:B------:R-:W-:Y:S01]  /*3710*/  UISETP.NE.AND UP0, UPT, UR15, 0x4, UPT ;  /* 0x000000040f00788c */ /* 0x000fe2000bf05270 */
[----:B-1----:R-:W-:Y:S02]  /*3720*/  SEL R0, RZ, 0x1, P0 ;  /* 0x00000001ff007807 */ /* 0x002fe40000000000 */
[----:B------:R-:W-:Y:S01]  /*3730*/  SEL R10, R10, RZ, P0 ;  /* 0x000000ff0a0a7207 */ /* 0x000fe20000000000 */
[----:B------:R-:W-:Y:S01]  /*3740*/  USEL UR6, URZ, 0x1, UP0 ;  /* 0x00000001ff067887 */ /* 0x000fe20008000000 */
[----:B------:R-:W-:Y:S01]  /*3750*/  LOP3.LUT R9, R9, R0, RZ, 0x3c, !PT ;  /* 0x0000000009097212 */ /* 0x000fe200078e3cff */
[----:B------:R-:W-:Y:S01]  /*3760*/  USEL UR15, UR15, URZ, UP0 ;  /* 0x000000ff0f0f7287 */ /* 0x000fe20008000000 */
[----:B------:R1:W-:Y:S03]  /*3770*/  UTCBAR [UR7], URZ ;  /* 0x000000ff070073e9 */ /* 0x0003e600080000ff */
[----:B------:R-:W-:Y:S01]  /*3780*/  LOP3.LUT R11, R11, UR6, RZ, 0x3c, !PT ;  /* 0x000000060b0b7c12 */ /* 0x000fe2000f8e3cff */
[----:B------:R-:W-:Y:S07]  /*3790*/  @P1 BRA `(.L_x_59) ;  /* 0xfffffff800501947 */ /* 0x000fee000383ffff */
[----:B------:R-:W2:Y:S01]  /*37a0*/  S2UR UR4, SR_CgaCtaId ;  /* 0x00000000000479c3 */ /* 0x000ea20000008800 */
[----:B------:R-:W-:Y:S01]  /*37b0*/  ELECT P0, URZ, PT ;  /* 0x0000000000ff782f */ /* 0x000fe20003800000 */
[----:B------:R-:W-:Y:S01]  /*37c0*/  IMAD.MOV.U32 R0, RZ, RZ, 0x1 ;  /* 0x00000001ff007424 */ /* 0x000fe200078e00ff */
[----:B------:R-:W-:Y:S01]  /*37d0*/  UIADD3 UR5, UPT, UPT, UR5, 0xc0, URZ ;  /* 0x000000c005057890 */ /* 0x000fe2000fffe0ff */
[----:B------:R-:W-:Y:S01]  /*37e0*/  SHF.L.U32 R2, R11, 0x1f, RZ ;  /* 0x0000001f0b027819 */ /* 0x000fe200000006ff */
[----:B------:R-:W-:-:S03]  /*37f0*/  UMOV UR6, 0x40 ;  /* 0x0000004000067882 */ /* 0x000fc60000000000 */
[----:B------:R-:W-:Y:S01]  /*3800*/  UVIRTCOUNT.DEALLOC.SMPOOL 0x80 ;  /* 0x000000800000784c */ /* 0x000fe20000000000 */
[----:B--2---:R-:W-:Y:S02]  /*3810*/  ULEA UR4, UR4, UR6, 0x18 ;  /* 0x0000000604047291 */ /* 0x004fe4000f8ec0ff */
[----:B------:R-:W-:-:S07]  /*3820*/  ULEA UR6, UR15, UR5, 0x3 ;  /* 0x000000050f067291 */ /* 0x000fce000f8e18ff */
[----:B------:R2:W-:Y:S02]  /*3830*/  @P0 STS.U8 [UR4+0x1c], R0 ;  /* 0x00001c00ff000988 */ /* 0x0005e40008000004 */
[----:B------:R-:W4:Y:S02]  /*3840*/  SYNCS.PHASECHK.TRANS64.TRYWAIT P0, [UR6], R2 ;  /* 0x00000002ff0075a7 */ /* 0x000f240008001106 */
[----:B--2-4-:R-:W-:Y:S05]  /*3850*/  @!P0 BRA `(.L_x_60) ;  /* 0x0000004400088947 */ /* 0x014fea0003800000 */
.L_x_135:
[----:B-1----:R-:W-:-:S04]  /*3860*/  UIADD3 UR7, UPT, UPT, UR15, 0x1, URZ ;  /* 0x000000010f077890 */ /* 0x002fc8000fffe0ff */
[----:B------:R-:W-:-:S04]  /*3870*/  UISETP.NE.AND UP0, UPT, UR7, 0x4, UPT ;  /* 0x000000040700788c */ /* 0x000fc8000bf05270 */
[----:B------:R-:W-:Y:S02]  /*3880*/  USEL UR8, URZ, 0x1, UP0 ;  /* 0x00000001ff087887 */ /* 0x000fe40008000000 */
[----:B------:R-:W-:-:S04]  /*3890*/  USEL UR7, UR7, URZ, UP0 ;  /* 0x000000ff07077287 */ /* 0x000fc80008000000 */
[----:B------:R-:W-:Y:S01]  /*38a0*/  ULEA UR6, UR7, UR5, 0x3 ;  /* 0x0000000507067291 */ /* 0x000fe2000f8e18ff */
[----:B--2---:R-:W-:-:S04]  /*38b0*/  LOP3.LUT R2, R11, UR8, RZ, 0x3c, !PT ;  /* 0x000000080b027c12 */ /* 0x004fc8000f8e3cff */
[----:B------:R-:W-:-:S04]  /*38c0*/  SHF.L.U32 R3, R2, 0x1f, RZ ;  /* 0x0000001f02037819 */ /* 0x000fc800000006ff */
[----:B------:R-:W1:Y:S02]  /*38d0*/  SYNCS.PHASECHK.TRANS64.TRYWAIT P0, [UR6], R3 ;  /* 0x00000003ff0075a7 */ /* 0x000e640008001106 */
[----:B-1----:R-:W-:Y:S05]  /*38e0*/  @!P0 BRA `(.L_x_61) ;  /* 0x0000004000fc8947 */ /* 0x002fea0003800000 */
.L_x_137:
        /* <DEDUP_REMOVED lines=9> */
.L_x_139:
[----:B------:R-:W-:-:S04]  /*3980*/  UIADD3 UR7, UPT, UPT, UR7, 0x1, URZ ;  /* 0x0000000107077890 */ /* 0x000fc8000fffe0ff */
[----:B------:R-:W-:-:S04]  /*3990*/  UISETP.NE.AND UP0, UPT, UR7, 0x4, UPT ;  /* 0x000000040700788c */ /* 0x000fc8000bf05270 */
[----:B------:R-:W-:Y:S02]  /*39a0*/  USEL UR6, URZ, 0x1, UP0 ;  /* 0x00000001ff067887 */ /* 0x000fe40008000000 */
[----:B------:R-:W-:-:S04]  /*39b0*/  USEL UR7, UR7, URZ, UP0 ;  /* 0x000000ff07077287 */ /* 0x000fc80008000000 */
[----:B------:R-:W-:Y:S01]  /*39c0*/  ULEA UR7, UR7, UR5, 0x3 ;  /* 0x0000000507077291 */ /* 0x000fe2000f8e18ff */
[----:B------:R-:W-:-:S04]  /*39d0*/  LOP3.LUT R2, R2, UR6, RZ, 0x3c, !PT ;  /* 0x0000000602027c12 */ /* 0x000fc8000f8e3cff */
[----:B------:R-:W-:-:S04]  /*39e0*/  SHF.L.U32 R2, R2, 0x1f, RZ ;  /* 0x0000001f02027819 */ /* 0x000fc800000006ff */
[----:B------:R-:W2:Y:S02]  /*39f0*/  SYNCS.PHASECHK.TRANS64.TRYWAIT P0, [UR7], R2 ;  /* 0x00000002ff0075a7 */ /* 0x000ea40008001107 */
[----:B--2---:R-:W-:Y:S05]  /*3a00*/  @!P0 BRA `(.L_x_63) ;  /* 0x0000004000e48947 */ /* 0x004fea0003800000 */
.L_x_141:
[----:B------:R-:W-:Y:S01]  /*3a10*/  NOP ;  /* 0x0000000000007918 */ /* 0x000fe20000000000 */
[----:B-1----:R-:W1:Y:S01]  /*3a20*/  LDS R0, [UR4+0x14] ;  /* 0x00001404ff007984 */ /* 0x002e620008000800 */
[----:B------:R-:W-:Y:S01]  /*3a30*/  ULOP3.LUT UR6, UR16, 0xffff, URZ, 0xc0, !UPT ;  /* 0x0000ffff10067892 */ /* 0x000fe2000f8ec0ff */
[----:B------:R-:W-:Y:S01]  /*3a40*/  UMOV UR8, 0xffff ;  /* 0x0000ffff00087882 */ /* 0x000fe20000000000 */
[----:B------:R-:W-:Y:S02]  /*3a50*/  UMOV UR5, 0x1 ;  /* 0x0000000100057882 */ /* 0x000fe40000000000 */
[----:B------:R-:W-:-:S04]  /*3a60*/  USHF.R.U32.HI UR6, URZ, 0x5, UR6 ;  /* 0x00000005ff067899 */ /* 0x000fc80008011606 */
[----:B------:R-:W-:Y:S02]  /*3a70*/  USHF.L.U32 UR8, UR8, UR6, URZ ;  /* 0x0000000608087299 */ /* 0x000fe400080006ff */
[----:B------:R-:W-:-:S04]  /*3a80*/  USHF.L.U32 UR5, UR5, UR6, URZ ;  /* 0x0000000605057299 */ /* 0x000fc800080006ff */
[----:B-1----:R-:W-:-:S04]  /*3a90*/  LOP3.LUT R0, R0, UR8, RZ, 0xc0, !PT ;  /* 0x0000000800007c12 */ /* 0x002fc8000f8ec0ff */
[----:B------:R-:W-:-:S13]  /*3aa0*/  ISETP.NE.AND P0, PT, R0, UR8, PT ;  /* 0x0000000800007c0c */ /* 0x000fda000bf05270 */
[----:B------:R-:W-:Y:S05]  /*3ab0*/  @P0 BRA `(.L_x_64) ;  /* 0x0000000000580947 */ /* 0x000fea0003800000 */
[----:B------:R-:W1:Y:S02]  /*3ac0*/  LDS R0, [UR4+0x18] ;  /* 0x00001804ff007984 */ /* 0x000e640008000800 */
[----:B-1----:R-:W-:-:S04]  /*3ad0*/  LOP3.LUT R0, R0, UR5, RZ, 0xc0, !PT ;  /* 0x0000000500007c12 */ /* 0x002fc8000f8ec0ff */
[----:B------:R-:W-:-:S13]  /*3ae0*/  ISETP.NE.AND P0, PT, R0, UR5, PT ;  /* 0x0000000500007c0c */ /* 0x000fda000bf05270 */
[----:B------:R-:W-:Y:S05]  /*3af0*/  @P0 BRA `(.L_x_65) ;  /* 0x00000000003c0947 */ /* 0x000fea0003800000 */
[----:B------:R-:W1:Y:S01]  /*3b00*/  S2R R2, SR_LANEID ;  /* 0x0000000000027919 */ /* 0x000e620000000000 */
[----:B------:R-:W-:Y:S01]  /*3b10*/  ULOP3.LUT UR8, URZ, UR8, URZ, 0x33, !UPT ;  /* 0x00000008ff087292 */ /* 0x000fe2000f8e33ff */
[----:B------:R-:W-:Y:S02]  /*3b20*/  VOTEU.ANY UR7, UPT, PT ;  /* 0x0000000000077886 */ /* 0x000fe400038e0100 */
[----:B------:R-:W-:-:S03]  /*3b30*/  UFLO.U32 UR7, UR7 ;  /* 0x00000007000772bd */ /* 0x000fc600080e0000 */
[----:B------:R-:W-:-:S04]  /*3b40*/  IMAD.U32 R0, RZ, RZ, UR8 ;  /* 0x00000008ff007e24 */ /* 0x000fc8000f8e00ff */
[----:B------:R2:W4:Y:S02]  /*3b50*/  REDUX UR6, R0 ;  /* 0x00000000000673c4 */ /* 0x0005240000000000 */
[----:B------:R1:W-:Y:S02]  /*3b60*/  UTCATOMSWS.AND URZ, UR8 ;  /* 0x0000000800ff79e3 */ /* 0x0003e40008000000 */
[----:B-1----:R-:W-:Y:S02]  /*3b70*/  ISETP.EQ.U32.AND P0, PT, R2, UR7, PT ;  /* 0x0000000702007c0c */ /* 0x002fe4000bf02070 */
[----:B--2---:R-:W-:Y:S02]  /*3b80*/  LOP3.LUT R0, RZ, UR5, RZ, 0x33, !PT ;  /* 0x00000005ff007c12 */ /* 0x004fe4000f8e33ff */
[----:B----4-:R-:W-:Y:S02]  /*3b90*/  MOV R2, UR6 ;  /* 0x0000000600027c02 */ /* 0x010fe40008000f00 */
[----:B------:R-:W1:Y:S07]  /*3ba0*/  REDUX UR5, R0 ;  /* 0x00000000000573c4 */ /* 0x000e6e0000000000 */
[----:B------:R2:W-:Y:S01]  /*3bb0*/  @P0 ATOMS.AND RZ, [UR4+0x14], R2 ;  /* 0x00001402ffff098c */ /* 0x0005e2000a800004 */
[----:B-1----:R-:W-:-:S05]  /*3bc0*/  IMAD.U32 R0, RZ, RZ, UR5 ;  /* 0x00000005ff007e24 */ /* 0x002fca000f8e00ff */
[----:B------:R2:W-:Y:S01]  /*3bd0*/  @P0 ATOMS.AND RZ, [UR4+0x18], R0 ;  /* 0x00001800ffff098c */ /* 0x0005e2000a800004 */
[----:B------:R-:W-:Y:S05]  /*3be0*/  BRA `(.L_x_66) ;  /* 0x0000000000147947 */ /* 0x000fea0003800000 */
.L_x_65:
[----:B------:R-:W-:Y:S02]  /*3bf0*/  MOV R2, 0x3c10 ;  /* 0x00003c1000027802 */ /* 0x000fe40000000f00 */
[----:B---3-5:R-:W-:Y:S05]  /*3c00*/  CALL.REL.NOINC `($__internal_0_$__cuda_sm10x_tcgen05_guardrail_trap_col_being_dealloced_not_returned_by_alloc) ;  /* 0x0000004400587944 */ /* 0x028fea0003c00000 */
[----:B------:R-:W-:Y:S05]  /*3c10*/  BRA `(.L_x_66) ;  /* 0x0000000000087947 */ /* 0x000fea0003800000 */
.L_x_64:
[----:B------:R-:W-:Y:S02]  /*3c20*/  MOV R2, 0x3c40 ;  /* 0x00003c4000027802 */ /* 0x000fe40000000f00 */
[----:B---3-5:R-:W-:Y:S05]  /*3c30*/  CALL.REL.NOINC `($__internal_2_$__cuda_sm10x_tcgen05_guardrail_trap_unallocated_columns_being_dealloced) ;  /* 0x0000004400647944 */ /* 0x028fea0003c00000 */
.L_x_66:
[----:B------:R-:W-:Y:S01]  /*3c40*/  NOP ;  /* 0x0000000000007918 */ /* 0x000fe20000000000 */
[----:B------:R-:W-:Y:S05]  /*3c50*/  EXIT ;  /* 0x000000000000794d */ /* 0x000fea0003800000 */
.L_x_48:
[----:B------:R-:W-:-:S09]  /*3c60*/  UISETP.NE.OR UP2, UPT, UR8, 0x3, !UP2 ;  /* 0x000000030800788c */ /* 0x000fd2000d745670 */
[----:B------:R-:W-:Y:S05]  /*3c70*/  BRA.U UP2, `(.L_x_67) ;  /* 0x0000000d02b07547 */ /* 0x000fea000b800000 */
[----:B------:R-:W1:Y:S01]  /*3c80*/  LDC R0, c[0x0][0xb30] ;  /* 0x0002cc00ff007b82 */ /* 0x000e620000000800 */
[----:B------:R-:W2:Y:S01]  /*3c90*/  LDCU.64 UR8, c[0x0][0x888] ;  /* 0x00011100ff0877ac */ /* 0x000ea20008000a00 */
[----:B------:R-:W-:Y:S02]  /*3ca0*/  HFMA2 R27, -RZ, RZ, 0, 0 ;  /* 0x00000000ff1b7431 */ /* 0x000fe400000001ff */
[----:B------:R-:W-:Y:S01]  /*3cb0*/  IMAD.MOV.U32 R29, RZ, RZ, 0x1 ;  /* 0x00000001ff1d7424 */ /* 0x000fe200078e00ff */
[----:B------:R-:W-:Y:S01]  /*3cc0*/  MOV R25, 0x2000 ;  /* 0x0000200000197802 */ /* 0x000fe20000000f00 */
[----:B------:R-:W4:Y:S01]  /*3cd0*/  LDCU.64 UR4, c[0x0][0x890] ;  /* 0x00011200ff0477ac */ /* 0x000f220008000a00 */
[----:B------:R-:W-:Y:S01]  /*3ce0*/  IMAD.MOV.U32 R28, RZ, RZ, RZ ;  /* 0x000000ffff1c7224 */ /* 0x000fe200078e00ff */
[----:B------:R-:W3:Y:S01]  /*3cf0*/  LDC R24, c[0x0][0x370] ;  /* 0x0000dc00ff187b82 */ /* 0x000ee20000000800 */
[----:B------:R-:W-:Y:S01]  /*3d00*/  UMOV UR7, 0x400 ;  /* 0x0000040000077882 */ /* 0x000fe20000000000 */
[----:B------:R-:W-:-:S02]  /*3d10*/  UPLOP3.LUT UP1, UPT, UPT, UPT, UPT, 0x40, 0x4 ;  /* 0x000000000004789c */ /* 0x000fc40003f2e870 */
[----:B------:R-:W-:Y:S01]  /*3d20*/  ULEA UR7, UR37, UR7, 0x18 ;  /* 0x0000000725077291 */ /* 0x000fe2000f8ec0ff */
[----:B------:R-:W-:-:S03]  /*3d30*/  UMOV UR13, URZ ;  /* 0x000000ff000d7c82 */ /* 0x000fc60008000000 */
[----:B------:R-:W3:Y:S01]  /*3d40*/  LDC R3, c[0x0][0xb0c] ;  /* 0x0002c300ff037b82 */ /* 0x000ee20000000800 */
[----:B--2---:R-:W-:Y:S02]  /*3d50*/  UISETP.NE.U32.AND UP3, UPT, UR8, URZ, UPT ;  /* 0x000000ff0800728c */ /* 0x004fe4000bf65070 */
[----:B----4-:R-:W-:-:S05]  /*3d60*/  UISETP.NE.U32.AND UP4, UPT, UR4, URZ, UPT ;  /* 0x000000ff0400728c */ /* 0x010fca000bf85070 */
[----:B------:R-:W2:Y:S01]  /*3d70*/  LDC R18, c[0x0][0xb20] ;  /* 0x0002c800ff127b82 */ /* 0x000ea20000000800 */
[----:B-1----:R-:W-:Y:S01]  /*3d80*/  ISETP.NE.AND P1, PT, R0, 0x1, PT ;  /* 0x000000010000780c */ /* 0x002fe20003f25270 */
[----:B------:R-:W-:Y:S02]  /*3d90*/  UISETP.NE.AND.EX UP3, UPT, UR9, URZ, UPT, UP3 ;  /* 0x000000ff0900728c */ /* 0x000fe4000bf65330 */
[----:B------:R-:W-:-:S04]  /*3da0*/  UISETP.NE.AND.EX UP4, UPT, UR5, URZ, UPT, UP4 ;  /* 0x000000ff0500728c */ /* 0x000fc8000bf85340 */
[----:B------:R-:W1:Y:S08]  /*3db0*/  LDC.64 R30, c[0x0][0x348] ;  /* 0x0000d200ff1e7b82 */ /* 0x000e700000000a00 */
[----:B------:R-:W4:Y:S08]  /*3dc0*/  LDC.64 R16, c[0x0][0xb10] ;  /* 0x0002c400ff107b82 */ /* 0x000f300000000a00 */
[----:B------:R-:W1:Y:S08]  /*3dd0*/  LDC.64 R6, c[0x0][0xb18] ;  /* 0x0002c600ff067b82 */ /* 0x000e700000000a00 */
[----:B------:R-:W1:Y:S08]  /*3de0*/  LDC.64 R4, c[0x0][0xb28] ;  /* 0x0002ca00ff047b82 */ /* 0x000e700000000a00 */
[----:B--23--:R-:W1:Y:S02]  /*3df0*/  LDC R19, c[0x0][0x374] ;  /* 0x0000dd00ff137b82 */ /* 0x00ce640000000800 */
.L_x_76:
[C---:B------:R-:W-:Y:S02]  /*3e00*/  LEA R0, R28.reuse, UR7, 0x3 ;  /* 0x000000071c007c11 */ /* 0x040fe4000f8e18ff */
[----:B------:R-:W-:Y:S02]  /*3e10*/  SHF.L.U32 R2, R27, 0x1f, RZ ;  /* 0x0000001f1b027819 */ /* 0x000fe400000006ff */
[----:B------:R-:W-:Y:S02]  /*3e20*/  LEA R20, R28, UR7, 0x4 ;  /* 0x000000071c147c11 */ /* 0x000fe4000f8e20ff */
[----:B--2---:R-:W2:Y:S02]  /*3e30*/  SYNCS.PHASECHK.TRANS64.TRYWAIT P0, [R0+URZ+0x80], R2 ;  /* 0x00008002000075a7 */ /* 0x004ea400080011ff */
[----:B--2---:R-:W-:Y:S05]  /*3e40*/  @!P0 BRA `(.L_x_68) ;  /* 0x0000003c00ec8947 */ /* 0x004fea0003800000 */
.L_x_142:
[----:B------:R-:W-:Y:S01]  /*3e50*/  ISETP.GE.AND P0, PT, R40, 0x1, PT ;  /* 0x000000012800780c */ /* 0x000fe20003f06270 */
[----:B------:R-:W3:Y:S01]  /*3e60*/  LDS.128 R20, [R20+0x110] ;  /* 0x0001100014147984 */ /* 0x000ee20000000c00 */
[----:B--2---:R-:W-:Y:S01]  /*3e70*/  VIADD R0, R0, 0x90 ;  /* 0x0000009000007836 */ /* 0x004fe20000000000 */
[----:B------:R-:W-:Y:S01]  /*3e80*/  @!PT LDS RZ, [RZ] ;  /* 0x00000000fffff984 */ /* 0x000fe20000000800 */
[----:B------:R-:W-:Y:S01]  /*3e90*/  @!PT LDS RZ, [RZ] ;  /* 0x00000000fffff984 */ /* 0x000fe20000000800 */
[----:B------:R-:W-:Y:S01]  /*3ea0*/  @!PT LDS RZ, [RZ] ;  /* 0x00000000fffff984 */ /* 0x000fe20000000800 */
[----:B------:R-:W-:Y:S01]  /*3eb0*/  @!PT LDS RZ, [RZ] ;  /* 0x00000000fffff984 */ /* 0x000fe20000000800 */
[----:B------:R2:W-:Y:S06]  /*3ec0*/  MEMBAR.ALL.CTA ;  /* 0x0000000000007992 */ /* 0x0005ec0000008000 */
[----:B--2---:R-:W2:Y:S01]  /*3ed0*/  FENCE.VIEW.ASYNC.S ;  /* 0x00000000000073c6 */ /* 0x004ea20000000000 */
[----:B------:R-:W-:Y:S04]  /*3ee0*/  PRMT R0, RZ, 0x654, R0 ;  /* 0x00000654ff007816 */ /* 0x000fe80000000000 */
[----:B--2---:R2:W-:Y:S01]  /*3ef0*/  SYNCS.ARRIVE.TRANS64.RED.A1T0 RZ, [R0+URZ], RZ ;  /* 0x000000ff00ff79a7 */ /* 0x0045e200081004ff */
[----:B---3--:R-:W-:Y:S11]  /*3f00*/  LOP3.LUT P3, RZ, R22, 0x1, RZ, 0xc0, !PT ;  /* 0x0000000116ff7812 */ /* 0x008ff6000786c0ff */
[----:B------:R-:W-:Y:S02]  /*3f10*/  @!UPT UIADD3 URZ, UPT, UPT, URZ, URZ, URZ ;  /* 0x000000fffffff290 */ /* 0x000fe4000fffe0ff */
[----:B------:R-:W-:Y:S02]  /*3f20*/  @P3 MOV R11, R20 ;  /* 0x00000014000b3202 */ /* 0x000fe40000000f00 */
[----:B------:R-:W-:Y:S01]  /*3f30*/  @P3 LOP3.LUT R10, R21, 0xffff, RZ, 0xc0, !PT ;  /* 0x0000ffff150a3812 */ /* 0x000fe200078ec0ff */
[----:B--2---:R-:W-:Y:S06]  /*3f40*/  @!P0 BRA `(.L_x_69) ;  /* 0x0000000000a48947 */ /* 0x004fec0003800000 */
[-C--:B-1----:R-:W-:Y:S01]  /*3f50*/  IMAD.HI.U32 R0, R19, R7.reuse, RZ ;  /* 0x0000000713007227 */ /* 0x082fe200078e00ff */
[----:B------:R-:W-:Y:S02]  /*3f60*/  ISETP.NE.AND P0, PT, R6, 0x1, PT ;  /* 0x000000010600780c */ /* 0x000fe40003f05270 */
[----:B------:R-:W-:Y:S01]  /*3f70*/  ISETP.NE.AND P2, PT, R40, 0x1, PT ;  /* 0x000000012800780c */ /* 0x000fe20003f45270 */
[----:B----4-:R-:W-:Y:S01]  /*3f80*/  IMAD.HI.U32 R9, R24, R16, RZ ;  /* 0x0000001018097227 */ /* 0x010fe200078e00ff */
[----:B------:R-:W-:Y:S02]  /*3f90*/  SHF.R.U32.HI R0, RZ, R18, R0 ;  /* 0x00000012ff007219 */ /* 0x000fe40000011600 */
[----:B------:R-:W-:Y:S01]  /*3fa0*/  ISETP.NE.AND P4, PT, R3, 0x1, PT ;  /* 0x000000010300780c */ /* 0x000fe20003f85270 */
[----:B------:R-:W-:Y:S01]  /*3fb0*/  IMAD.HI.U32 R13, R10, R7, RZ ;  /* 0x000000070a0d7227 */ /* 0x000fe200078e00ff */
[----:B------:R-:W-:Y:S02]  /*3fc0*/  SHF.R.U32.HI R9, RZ, R17, R9 ;  /* 0x00000011ff097219 */ /* 0x000fe40000011609 */
[----:B------:R-:W-:Y:S01]  /*3fd0*/  SEL R0, R19, R0, !P0 ;  /* 0x0000000013007207 */ /* 0x000fe20004000000 */
[----:B------:R-:W-:Y:S01]  /*3fe0*/  IMAD.HI.U32 R12, R11, R16, RZ ;  /* 0x000000100b0c7227 */ /* 0x000fe200078e00ff */
[----:B------:R-:W-:Y:S03]  /*3ff0*/  SEL R9, R24, R9, !P4 ;  /* 0x0000000918097207 */ /* 0x000fe60006000000 */
[-C--:B------:R-:W-:Y:S01]  /*4000*/  IMAD.HI.U32 R8, R0, R4.reuse, RZ ;  /* 0x0000000400087227 */ /* 0x080fe200078e00ff */
[----:B------:R-:W-:Y:S03]  /*4010*/  SHF.R.U32.HI R12, RZ, R17, R12 ;  /* 0x00000011ff0c7219 */ /* 0x000fe6000001160c */
[----:B------:R-:W-:Y:S01]  /*4020*/  IMAD.HI.U32 R2, R9, R4, RZ ;  /* 0x0000000409027227 */ /* 0x000fe200078e00ff */
[-C--:B------:R-:W-:Y:S02]  /*4030*/  @P2 SHF.R.U32.HI R0, RZ, R5.reuse, R8 ;  /* 0x00000005ff002219 */ /* 0x080fe40000011608 */
[----:B------:R-:W-:Y:S02]  /*4040*/  SHF.R.U32.HI R8, RZ, R18, R13 ;  /* 0x00000012ff087219 */ /* 0x000fe4000001160d */
[----:B------:R-:W-:Y:S01]  /*4050*/  @P2 SHF.R.U32.HI R9, RZ, R5, R2 ;  /* 0x00000005ff092219 */ /* 0x000fe20000011602 */
[----:B------:R-:W-:Y:S01]  /*4060*/  IMAD R0, R40, R0, RZ ;  /* 0x0000000028007224 */ /* 0x000fe200078e02ff */
[----:B------:R-:W-:Y:S02]  /*4070*/  SEL R8, R10, R8, !P0 ;  /* 0x000000080a087207 */ /* 0x000fe40004000000 */
[----:B------:R-:W-:Y:S01]  /*4080*/  SEL R2, R11, R12, !P4 ;  /* 0x0000000c0b027207 */ /* 0x000fe20006000000 */
[----:B------:R-:W-:Y:S01]  /*4090*/  IMAD R12, R40, R9, RZ ;  /* 0x00000009280c7224 */ /* 0x000fe200078e02ff */
[C---:B------:R-:W-:Y:S01]  /*40a0*/  ISETP.GE.AND P0, PT, R8.reuse, R0, PT ;  /* 0x000000000800720c */ /* 0x040fe20003f06270 */
[----:B------:R-:W-:Y:S03]  /*40b0*/  IMAD.HI.U32 R0, R8, R4, RZ ;  /* 0x0000000408007227 */ /* 0x000fe600078e00ff */
[----:B------:R-:W-:Y:S02]  /*40c0*/  ISETP.GE.OR P0, PT, R2, R12, P0 ;  /* 0x0000000c0200720c */ /* 0x000fe40000706670 */
[-C--:B------:R-:W-:Y:S04]  /*40d0*/  SHF.R.U32.HI R0, RZ, R5.reuse, R0 ;  /* 0x00000005ff007219 */ /* 0x080fe80000011600 */
[----:B------:R-:W-:Y:S05]  /*40e0*/  SEL R13, R8, R0, !P2 ;  /* 0x00000000080d7207 */ /* 0x000fea0005000000 */
[----:B------:R-:W-:Y:S02]  /*40f0*/  IMAD.MOV R12, RZ, RZ, -R13 ;  /* 0x000000ffff0c7224 */ /* 0x000fe400078e0a0d */
[----:B------:R-:W-:Y:S04]  /*4100*/  @!P0 IMAD.HI.U32 R0, R2, R4, RZ ;  /* 0x0000000402008227 */ /* 0x000fe800078e00ff */
[----:B------:R-:W-:Y:S01]  /*4110*/  IMAD R12, R40, R12, R8 ;  /* 0x0000000c280c7224 */ /* 0x000fe200078e0208 */
[----:B------:R-:W-:Y:S04]  /*4120*/  @!P0 SHF.R.U32.HI R0, RZ, R5, R0 ;  /* 0x00000005ff008219 */ /* 0x000fe80000011600 */
[----:B------:R-:W-:Y:S04]  /*4130*/  @!P0 SEL R0, R2, R0, !P2 ;  /* 0x0000000002008207 */ /* 0x000fe80005000000 */
[----:B------:R-:W-:Y:S01]  /*4140*/  @!P0 IADD3 R13, PT, PT, R13, -R0, RZ ;  /* 0x800000000d0d8210 */ /* 0x000fe20007ffe0ff */
[----:B------:R-:W-:Y:S01]  /*4150*/  @!P0 IMAD R0, R9, R12, R0 ;  /* 0x0000000c09008224 */ /* 0x000fe200078e0200 */
[----:B------:R-:W-:Y:S01]  /*4160*/  IADD3 R9, PT, PT, -R8, RZ, RZ ;  /* 0x000000ff08097210 */ /* 0x000fe20007ffe1ff */
[--C-:B------:R-:W-:Y:S02]  /*4170*/  IMAD.MOV R12, RZ, RZ, -R2.reuse ;  /* 0x000000ffff0c7224 */ /* 0x100fe400078e0a02 */
[----:B------:R-:W-:Y:S02]  /*4180*/  @!P0 IMAD R8, R13, R40, R2 ;  /* 0x000000280d088224 */ /* 0x000fe400078e0202 */
[----:B------:R-:W-:Y:S02]  /*4190*/  @!P0 IMAD.MOV.U32 R2, RZ, RZ, R0 ;  /* 0x000000ffff028224 */ /* 0x000fe400078e0000 */
[----:B------:R-:W-:Y:S02]  /*41a0*/  IMAD R11, R3, R12, R11 ;  /* 0x0000000c030b7224 */ /* 0x000fe400078e020b */
[----:B------:R-:W-:Y:S02]  /*41b0*/  IMAD R10, R6, R9, R10 ;  /* 0x00000009060a7224 */ /* 0x000fe400078e020a */
[----:B------:R-:W-:Y:S02]  /*41c0*/  IMAD R11, R2, R3, R11 ;  /* 0x00000003020b7224 */ /* 0x000fe400078e020b */
[----:B------:R-:W-:Y:S02]  /*41d0*/  IMAD R10, R8, R6, R10 ;  /* 0x00000006080a7224 */ /* 0x000fe400078e020a */
.L_x_69:
[----:B------:R-:W-:Y:S05]  /*41e0*/  BRA.U UP1, `(.L_x_70) ;  /* 0x0000000101107547 */ /* 0x000fea000b800000 */
[----:B------:R-:W-:Y:S04]  /*41f0*/  MOV R2, UR6 ;  /* 0x0000000600027c02 */ /* 0x000fe80008000f00 */
[----:B------:R-:W-:Y:S04]  /*4200*/  SHF.L.U32 R2, R2, 0x1f, RZ ;  /* 0x0000001f02027819 */ /* 0x000fe800000006ff */
[----:B------:R-:W2:Y:S02]  /*4210*/  SYNCS.PHASECHK.TRANS64.TRYWAIT P0, [UR7+0x78], R2 ;  /* 0x00007802ff0075a7 */ /* 0x000ea40008001107 */
[----:B--2---:R-:W-:Y:S05]  /*4220*/  @!P0 BRA `(.L_x_71) ;  /* 0x0000003c00088947 */ /* 0x004fea0003800000 */
.L_x_70:
[----:B------:R-:W-:Y:S02]  /*4230*/  R2UR UR11, R15 ;  /* 0x000000000f0b72ca */ /* 0x000fe400000e0000 */
[----:B------:R-:W-:Y:S02]  /*4240*/  R2UR UR10, R14 ;  /* 0x000000000e0a72ca */ /* 0x000fe400000e0000 */
[----:B------:R-:W-:Y:S04]  /*4250*/  ISETP.NE.U32.AND P2, PT, RZ, UR4, PT ;  /* 0x00000004ff007c0c */ /* 0x000fe8000bf45070 */
[----:B------:R-:W-:Y:S05]  /*4260*/  ISETP.NE.AND.EX P2, PT, RZ, UR5, PT, P2 ;  /* 0x00000005ff007c0c */ /* 0x000fea000bf45320 */
[----:B------:R-:W-:Y:S02]  /*4270*/  USHF.L.U32 UR11, UR11, 0x7, URZ ;  /* 0x000000070b0b7899 */ /* 0x000fe400080006ff */
[----:B------:R-:W-:Y:S01]  /*4280*/  USHF.L.U32 UR10, UR10, 0x6, URZ ;  /* 0x000000060a0a7899 */ /* 0x000fe200080006ff */
[----:B------:R-:W-:Y:S11]  /*4290*/  BRA.U !UP4, `(.L_x_72) ;  /* 0x000000010c347547 */ /* 0x000ff6000b800000 */
[----:B------:R-:W-:Y:S01]  /*42a0*/  UPLOP3.LUT UP0, UPT, UPT, UPT, UP3, 0x80, 0x8 ;  /* 0x000000000008789c */ /* 0x000fe20003f0f030 */
[----:B--2---:R-:W-:Y:S02]  /*42b0*/  HFMA2 R0, -RZ, RZ, 0, 5.9604644775390625e-08 ;  /* 0x00000001ff007431 */ /* 0x004fe400000001ff */
[----:B------:R-:W-:Y:S03]  /*42c0*/  IMAD.MOV.U32 R88, RZ, RZ, 0x1 ;  /* 0x00000001ff587424 */ /* 0x000fe600078e00ff */
[----:B------:R-:W-:Y:S05]  /*42d0*/  PLOP3.LUT P0, PT, PT, PT, UP0, 0x80, 0x8 ;  /* 0x000000000008781c */ /* 0x000fea0003f0f008 */
[----:B------:R-:W2:Y:S01]  /*42e0*/  @UP0 LDCU.64 UR14, c[0x0][0x888] ;  /* 0x00011100ff0e07ac */ /* 0x000ea20008000a00 */
[----:B------:R-:W-:Y:S07]  /*42f0*/  @UP0 UIMAD UR8, UR36, UR4, URZ ;  /* 0x00000004240802a4 */ /* 0x000fee000f8e02ff */
[----:B------:R-:W-:Y:S01]  /*4300*/  @!P0 PRMT R88, R0, 0x7610, R88 ;  /* 0x0000761000588816 */ /* 0x000fe20000000058 */
[----:B--2---:R-:W-:Y:S03]  /*4310*/  @UP0 UIMAD.WIDE UR14, UR8, 0x4, UR14 ;  /* 0x00000004080e08a5 */ /* 0x004fe6000f8e020e */
[----:B------:R-:W2:Y:S03]  /*4320*/  @!UP0 LDCU UR8, c[0x0][0x880] ;  /* 0x00011000ff0887ac */ /* 0x000ea60008000800 */
[----:B------:R-:W-:Y:S01]  /*4330*/  IMAD.U32 R8, RZ, RZ, UR14 ;  /* 0x0000000eff087e24 */ /* 0x000fe2000f8e00ff */
[----:B------:R-:W-:Y:S05]  /*4340*/  MOV R9, UR15 ;  /* 0x0000000f00097c02 */ /* 0x000fea0008000f00 */
[----:B-----5:R3:W5:Y:S02]  /*4350*/  @P0 LDG.E R49, desc[UR46][R8.64] ;  /* 0x0000002e08310981 */ /* 0x020764000c1e1900 */
[----:B--23--:R-:W-:Y:S07]  /*4360*/  @!P0 IMAD.U32 R49, RZ, RZ, UR8 ;  /* 0x00000008ff318e24 */ /* 0x00cfee000f8e00ff */
.L_x_72:
[----:B-----5:R-:W-:Y:S01]  /*4370*/  @!P2 FSETP.EQ.AND P0, PT, R49, RZ, PT ;  /* 0x000000ff3100a20b */ /* 0x020fe20003f02000 */
[----:B------:R-:W-:Y:S01]  /*4380*/  @!UPT UIADD3 URZ, UPT, UPT, URZ, URZ, URZ ;  /* 0x000000fffffff290 */ /* 0x000fe2000fffe0ff */
[----:B------:R-:W-:Y:S11]  /*4390*/  @!P2 BRA `(.L_x_73) ;  /* 0x000000000014a947 */ /* 0x000ff60003800000 */
[----:B------:R-:W-:Y:S02]  /*43a0*/  LOP3.LUT P2, RZ, R88, 0xff, RZ, 0xc0, !PT ;  /* 0x000000ff58ff7812 */ /* 0x000fe4000784c0ff */
[----:B------:R-:W-:Y:S04]  /*43b0*/  PLOP3.LUT P0, PT, PT, PT, UP0, 0x80, 0x8 ;  /* 0x000000000008781c */ /* 0x000fe80003f0f008 */
[----:B------:R-:W-:Y:S07]  /*43c0*/  PLOP3.LUT P0, PT, P0, PT, PT, 0x8, 0x80 ;  /* 0x000000000080781c */ /* 0x000fee000070e170 */
[----:B------:R-:W-:Y:S11]  /*43d0*/  @P2 FSETP.EQ.AND P0, PT, R49, RZ, PT ;  /* 0x000000ff3100220b */ /* 0x000ff60003f02000 */
[----:B------:R-:W-:Y:S02]  /*43e0*/  @!UPT UIADD3 URZ, UPT, UPT, URZ, URZ, URZ ;  /* 0x000000fffffff290 */ /* 0x000fe4000fffe0ff */
.L_x_73:
[----:B------:R-:W-:Y:S01]  /*43f0*/  ULEA UR15, UR13, UR7, 0x3 ;  /* 0x000000070d0f7291 */ /* 0x000fe2000f8e18ff */
[----:B------:R-:W-:Y:S02]  /*4400*/  SHF.L.U32 R9, R29, 0x1f, RZ ;  /* 0x0000001f1d097819 */ /* 0x000fe400000006ff */
[----:B------:R-:W-:Y:S04]  /*4410*/  ELECT P4, URZ, PT ;  /* 0x0000000000ff782f */ /* 0x000fe80003880000 */
[----:B------:R-:W-:Y:S02]  /*4420*/  PLOP3.LUT P4, PT, P0, P4, PT, 0xf2, 0x2f ;  /* 0x00000000002f781c */ /* 0x000fe40000789e72 */
[----:B------:R-:W3:Y:S11]  /*4430*/  SYNCS.PHASECHK.TRANS64.TRYWAIT P2, [UR15+0x58], R9 ;  /* 0x00005809ff0075a7 */ /* 0x000ef6000804110f */
[----:B-1----:R-:W-:Y:S05]  /*4440*/  @!P4 IADD3 R8, P0, PT, R30, 0x580, RZ ;  /* 0x000005801e08c810 */ /* 0x002fea0007f1e0ff */
[----:B--2---:R-:W-:Y:S01]  /*4450*/  @!P4 IMAD.X R2, RZ, RZ, R31, P0 ;  /* 0x000000ffff02c224 */ /* 0x004fe200000e061f */
[----:B---3--:R-:W-:Y:S07]  /*4460*/  @!P2 BRA `(.L_x_74) ;  /* 0x000000380090a947 */ /* 0x008fee0003800000 */
.L_x_145:
[----:B------:R-:W2:Y:S01]  /*4470*/  LDC.64 R12, c[0x0][0xb18] ;  /* 0x0002c600ff0c7b82 */ /* 0x000ea20000000a00 */
[----:B------:R-:W-:Y:S01]  /*4480*/  @!P4 R2UR UR8, R2 ;  /* 0x000000000208c2ca */ /* 0x000fe200000e0000 */
[----:B------:R-:W-:Y:S01]  /*4490*/  VOTEU.ALL UP2, P4 ;  /* 0x0000000000ff7886 */ /* 0x000fe20002040000 */
[----:B------:R-:W-:Y:S01]  /*44a0*/  @!P4 R2UR UR9, R8 ;  /* 0x000000000809c2ca */ /* 0x000fe200000e0000 */
[----:B------:R-:W-:Y:S01]  /*44b0*/  VOTEU.ALL UP1, P4 ;  /* 0x0000000000ff7886 */ /* 0x000fe20002020000 */
[----:B-1----:R-:W-:Y:S03]  /*44c0*/  @!P4 IMAD.MOV.U32 R0, RZ, RZ, 0x2000 ;  /* 0x00002000ff00c424 */ /* 0x002fe600078e00ff */
[----:B------:R-:W1:Y:S01]  /*44d0*/  @!P1 LDC R2, c[0x0][0xb0c] ;  /* 0x0002c300ff029b82 */ /* 0x000e620000000800 */
[----:B------:R-:W-:Y:S01]  /*44e0*/  UMOV UR20, 0x0 ;  /* 0x0000000000147882 */ /* 0x000fe20000000000 */
[----:B------:R-:W-:Y:S01]  /*44f0*/  UMOV UR21, 0x10000000 ;  /* 0x1000000000157882 */ /* 0x000fe20000000000 */
[----:B------:R-:W-:Y:S01]  /*4500*/  UMOV UR12, UR36 ;  /* 0x00000024000c7c82 */ /* 0x000fe20008000000 */
[----:B------:R-:W-:Y:S01]  /*4510*/  UIADD3 UR14, UPT, UPT, UR13, 0x1, URZ ;  /* 0x000000010d0e7890 */ /* 0x000fe2000fffe0ff */
[----:B------:R-:W-:Y:S01]  /*4520*/  @P3 SHF.R.U32.HI R26, RZ, 0x10, R21 ;  /* 0x00000010ff1a3819 */ /* 0x000fe20000011615 */
[----:B------:R-:W-:Y:S02]  /*4530*/  VIADD R28, R28, 0x1 ;  /* 0x000000011c1c7836 */ /* 0x000fe40000000000 */
[----:B------:R-:W-:Y:S01]  /*4540*/  IMAD.U32 R9, RZ, RZ, UR8 ;  /* 0x00000008ff097e24 */ /* 0x000fe2000f8e00ff */
[----:B------:R-:W-:Y:S01]  /*4550*/  @!UP2 ULEA UR8, UR13, UR7, 0xd ;  /* 0x000000070d08a291 */ /* 0x000fe2000f8e68ff */
[----:B------:R-:W-:Y:S01]  /*4560*/  IMAD.U32 R8, RZ, RZ, UR9 ;  /* 0x00000009ff087e24 */ /* 0x000fe2000f8e00ff */
[----:B------:R-:W-:Y:S02]  /*4570*/  UIADD3 UR9, UPT, UPT, UR15, 0x40, URZ ;  /* 0x000000400f097890 */ /* 0x000fe4000fffe0ff */
[----:B------:R-:W-:Y:S01]  /*4580*/  @!P4 R2UR UR19, R9 ;  /* 0x000000000913c2ca */ /* 0x000fe200000e0000 */
[----:B------:R-:W-:Y:S01]  /*4590*/  @!UP2 UIADD3 UR8, UPT, UPT, UR8, 0x200, URZ ;  /* 0x000002000808a890 */ /* 0x000fe2000fffe0ff */
[----:B------:R-:W-:Y:S01]  /*45a0*/  @!P4 R2UR UR18, R8 ;  /* 0x000000000812c2ca */ /* 0x000fe200000e0000 */
[----:B------:R-:W-:Y:S01]  /*45b0*/  UISETP.NE.AND UP5, UPT, UR14, 0x3, UPT ;  /* 0x000000030e00788c */ /* 0x000fe2000bfa5270 */
[----:B------:R-:W3:Y:S01]  /*45c0*/  LDC.64 R8, c[0x0][0xb10] ;  /* 0x0002c400ff087b82 */ /* 0x000ee20000000a00 */
[----:B------:R-:W-:Y:S02]  /*45d0*/  UPRMT UR16, UR37, 0x654, UR9 ;  /* 0x0000065425107896 */ /* 0x000fe40008000009 */
[----:B------:R-:W-:Y:S02]  /*45e0*/  USEL UR17, URZ, 0x1, UP5 ;  /* 0x00000001ff117887 */ /* 0x000fe4000a800000 */
[----:B------:R-:W-:Y:S04]  /*45f0*/  USEL UR14, UR14, URZ, UP5 ;  /* 0x000000ff0e0e7287 */ /* 0x000fe8000a800000 */
[----:B------:R-:W-:Y:S01]  /*4600*/  ULEA UR13, UR14, UR7, 0x3 ;  /* 0x000000070e0d7291 */ /* 0x000fe2000f8e18ff */
[----:B------:R-:W-:Y:S01]  /*4610*/  LOP3.LUT R29, R29, UR17, RZ, 0x3c, !PT ;  /* 0x000000111d1d7c12 */ /* 0x000fe2000f8e3cff */
[----:B------:R1:W-:Y:S01]  /*4620*/  @!UP1 UTMALDG.3D [UR8], [UR18], desc[UR20] ;  /* 0x00001408120095b4 */ /* 0x0003e20008011000 */
[----:B------:R5:W-:Y:S02]  /*4630*/  @!P4 SYNCS.ARRIVE.TRANS64.RED.A0TR RZ, [UR15+0x40], R0 ;  /* 0x00004000ffffc9a7 */ /* 0x000be4000830040f */
[----:B------:R-:W-:Y:S01]  /*4640*/  SHF.L.U32 R14, R29, 0x1f, RZ ;  /* 0x0000001f1d0e7819 */ /* 0x000fe200000006ff */
[C---:B---3--:R-:W-:Y:S01]  /*4650*/  @!P1 IMAD.HI.U32 R8, R11.reuse, R8, RZ ;  /* 0x000000080b089227 */ /* 0x048fe200078e00ff */
[----:B--2---:R-:W-:Y:S02]  /*4660*/  @!P1 ISETP.NE.AND P0, PT, R12, 0x1, PT ;  /* 0x000000010c00980c */ /* 0x004fe40003f05270 */
[----:B-1----:R-:W-:Y:S01]  /*4670*/  @!P1 ISETP.NE.AND P2, PT, R2, 0x1, PT ;  /* 0x000000010200980c */ /* 0x002fe20003f45270 */
[----:B------:R-:W-:Y:S01]  /*4680*/  SYNCS.ARRIVE.TRANS64.RED.A1T0 RZ, [UR16], RZ ;  /* 0x000000ffffff79a7 */ /* 0x000fe20008100410 */
[C---:B------:R-:W-:Y:S01]  /*4690*/  @!P1 IMAD.HI.U32 R13, R10.reuse, R13, RZ ;  /* 0x0000000d0a0d9227 */ /* 0x040fe200078e00ff */
[----:B------:R-:W-:Y:S04]  /*46a0*/  @!P1 SHF.R.U32.HI R8, RZ, R9, R8 ;  /* 0x00000009ff089219 */ /* 0x000fe80000011608 */
[----:B------:R-:W-:Y:S01]  /*46b0*/  @!P1 SEL R8, R11, R8, !P2 ;  /* 0x000000080b089207 */ /* 0x000fe20005000000 */
[----:B------:R-:W1:Y:S01]  /*46c0*/  SYNCS.PHASECHK.TRANS64.TRYWAIT P5, [UR13+0x58], R14 ;  /* 0x0000580eff0075a7 */ /* 0x000e6200080a110d */
[----:B-----5:R-:W2:Y:S02]  /*46d0*/  @!P1 LDC R0, c[0x0][0xb20] ;  /* 0x0002c800ff009b82 */ /* 0x020ea40000000800 */
[----:B--2---:R-:W-:Y:S04]  /*46e0*/  @!P1 SHF.R.U32.HI R0, RZ, R0, R13 ;  /* 0x00000000ff009219 */ /* 0x004fe8000001160d */
[----:B------:R-:W-:Y:S05]  /*46f0*/  @!P1 SEL R9, R10, R0, !P0 ;  /* 0x000000000a099207 */ /* 0x000fea0004000000 */
[----:B------:R-:W-:Y:S02]  /*4700*/  @!P1 IMAD.IADD R0, R9, 0x1, -R8 ;  /* 0x0000000109009824 */ /* 0x000fe400078e0a08 */
[----:B------:R-:W-:Y:S02]  /*4710*/  @!P1 IMAD.IADD R8, R8, 0x1, -R9 ;  /* 0x0000000108089824 */ /* 0x000fe400078e0a09 */
[----:B------:R-:W-:Y:S02]  /*4720*/  @!P1 IMAD R11, R0, R2, R11 ;  /* 0x00000002000b9224 */ /* 0x000fe400078e020b */
[----:B------:R-:W-:Y:S01]  /*4730*/  @!P1 IMAD R10, R8, R12, R10 ;  /* 0x0000000c080a9224 */ /* 0x000fe200078e020a */
[----:B-1----:R-:W-:Y:S06]  /*4740*/  @!P5 BRA `(.L_x_75) ;  /* 0x0000003400f0d947 */ /* 0x002fec0003800000 */
.L_x_147:
[----:B------:R-:W-:Y:S01]  /*4750*/  @!P4 IADD3 R2, P0, PT, R30, 0x580, RZ ;  /* 0x000005801e02c810 */ /* 0x000fe20007f1e0ff */
[----:B------:R-:W-:Y:S01]  /*4760*/  UMOV UR18, 0x0 ;  /* 0x0000000000127882 */ /* 0x000fe20000000000 */
[----:B------:R-:W-:Y:S01]  /*4770*/  UMOV UR19, 0x10000000 ;  /* 0x1000000000137882 */ /* 0x000fe20000000000 */
[----:B------:R-:W-:Y:S01]  /*4780*/  VOTEU.ALL UP1, P4 ;  /* 0x0000000000ff7886 */ /* 0x000fe20002020000 */
[----:B------:R-:W-:Y:S01]  /*4790*/  @!P4 R2UR UR9, R2 ;  /* 0x000000000209c2ca */ /* 0x000fe200000e0000 */
[----:B-1----:R-:W-:Y:S01]  /*47a0*/  @!P4 IMAD.X R0, RZ, RZ, R31, P0 ;  /* 0x000000ffff00c224 */ /* 0x002fe200000e061f */
[----:B------:R-:W-:Y:S01]  /*47b0*/  UMOV UR12, UR36 ;  /* 0x00000024000c7c82 */ /* 0x000fe20008000000 */
[----:B------:R-:W-:Y:S01]  /*47c0*/  @P3 R2UR UR36, R26 ;  /* 0x000000001a2432ca */ /* 0x000fe200000e0000 */
[----:B------:R-:W-:Y:S01]  /*47d0*/  @!UP1 ULEA UR15, UR14, UR7, 0xd ;  /* 0x000000070e0f9291 */ /* 0x000fe2000f8e68ff */
[----:B------:R-:W-:Y:S01]  /*47e0*/  ISETP.NE.AND P0, PT, R28, 0x2, PT ;  /* 0x000000021c00780c */ /* 0x000fe20003f05270 */
[----:B------:R-:W-:Y:S01]  /*47f0*/  @!UP1 UIADD3 UR10, UPT, UPT, UR10, 0x20, URZ ;  /* 0x000000200a0a9890 */ /* 0x000fe2000fffe0ff */
[----:B------:R-:W-:Y:S01]  /*4800*/  @!P4 R2UR UR8, R0 ;  /* 0x000000000008c2ca */ /* 0x000fe200000e0000 */
[----:B------:R-:W-:Y:S01]  /*4810*/  IMAD.IADD R14, R10, 0x1, R86 ;  /* 0x000000010a0e7824 */ /* 0x000fe200078e0256 */
[----:B------:R-:W-:Y:S01]  /*4820*/  SEL R0, RZ, 0x1, P0 ;  /* 0x00000001ff007807 */ /* 0x000fe20000000000 */
[----:B------:R-:W-:Y:S01]  /*4830*/  IMAD.IADD R15, R11, 0x1, R87 ;  /* 0x000000010b0f7824 */ /* 0x000fe200078e0257 */
[----:B------:R-:W-:Y:S02]  /*4840*/  SEL R28, R28, RZ, P0 ;  /* 0x000000ff1c1c7207 */ /* 0x000fe40000000000 */
[----:B------:R-:W-:Y:S01]  /*4850*/  IMAD.U32 R8, RZ, RZ, UR9 ;  /* 0x00000009ff087e24 */ /* 0x000fe2000f8e00ff */
[----:B------:R-:W-:Y:S01]  /*4860*/  UIADD3 UR9, UPT, UPT, UR13, 0x40, URZ ;  /* 0x000000400d097890 */ /* 0x000fe2000fffe0ff */
[----:B------:R-:W-:Y:S03]  /*4870*/  LOP3.LUT R27, R27, R0, RZ, 0x3c, !PT ;  /* 0x000000001b1b7212 */ /* 0x000fe600078e3cff */
[----:B------:R-:W-:Y:S02]  /*4880*/  @!P4 R2UR UR16, R8 ;  /* 0x000000000810c2ca */ /* 0x000fe400000e0000 */
[----:B------:R-:W-:Y:S01]  /*4890*/  IMAD.U32 R9, RZ, RZ, UR8 ;  /* 0x00000008ff097e24 */ /* 0x000fe2000f8e00ff */
[----:B------:R-:W-:Y:S01]  /*48a0*/  @!UP1 UIADD3 UR8, UPT, UPT, UR15, 0x200, URZ ;  /* 0x000002000f089890 */ /* 0x000fe2000fffe0ff */
[----:B------:R-:W-:Y:S01]  /*48b0*/  VOTEU.ALL UP1, P4 ;  /* 0x0000000000ff7886 */ /* 0x000fe20002020000 */
[----:B------:R-:W-:Y:S02]  /*48c0*/  UPRMT UR15, UR37, 0x654, UR9 ;  /* 0x00000654250f7896 */ /* 0x000fe40008000009 */
[----:B------:R-:W-:Y:S11]  /*48d0*/  @!P4 R2UR UR17, R9 ;  /* 0x000000000911c2ca */ /* 0x000ff600000e0000 */
[----:B------:R-:W-:Y:S02]  /*48e0*/  @!UPT UIADD3 URZ, UPT, UPT, URZ, URZ, URZ ;  /* 0x000000fffffff290 */ /* 0x000fe4000fffe0ff */
[----:B------:R2:W-:Y:S01]  /*48f0*/  @!UP1 UTMALDG.3D [UR8], [UR16], desc[UR18] ;  /* 0x00001208100095b4 */ /* 0x0005e20008011000 */
[----:B------:R2:W-:Y:S01]  /*4900*/  @!P4 SYNCS.ARRIVE.TRANS64.RED.A0TR RZ, [UR13+0x40], R25 ;  /* 0x00004019ffffc9a7 */ /* 0x0005e2000830040d */
[----:B------:R-:W-:Y:S04]  /*4910*/  UIADD3 UR13, UPT, UPT, UR14, 0x1, URZ ;  /* 0x000000010e0d7890 */ /* 0x000fe8000fffe0ff */
[----:B------:R-:W-:Y:S04]  /*4920*/  UISETP.NE.AND UP1, UPT, UR13, 0x3, UPT ;  /* 0x000000030d00788c */ /* 0x000fe8000bf25270 */
[----:B------:R-:W-:Y:S02]  /*4930*/  USEL UR14, URZ, 0x1, UP1 ;  /* 0x00000001ff0e7887 */ /* 0x000fe40008800000 */
[----:B------:R-:W-:Y:S02]  /*4940*/  USEL UR13, UR13, URZ, UP1 ;  /* 0x000000ff0d0d7287 */ /* 0x000fe40008800000 */
[----:B------:R-:W-:Y:S02]  /*4950*/  UPLOP3.LUT UP1, UPT, UPT, UPT, UPT, 0x80, 0x8 ;  /* 0x000000000008789c */ /* 0x000fe40003f2f070 */
[----:B------:R-:W-:Y:S01]  /*4960*/  LOP3.LUT R29, R29, UR14, RZ, 0x3c, !PT ;  /* 0x0000000e1d1d7c12 */ /* 0x000fe2000f8e3cff */
[----:B------:R-:W-:Y:S01]  /*4970*/  SYNCS.ARRIVE.TRANS64.RED.A1T0 RZ, [UR15], RZ ;  /* 0x000000ffffff79a7 */ /* 0x000fe2000810040f */
[----:B------:R-:W-:Y:S07]  /*4980*/  @P3 BRA `(.L_x_76) ;  /* 0xfffffff4001c3947 */ /* 0x000fee000383ffff */
[----:B------:R-:W-:Y:S01]  /*4990*/  UIADD3 UR7, UPT, UPT, UR7, 0x58, URZ ;  /* 0x0000005807077890 */ /* 0x000fe2000fffe0ff */
[----:B------:R-:W-:-:S03]  /*49a0*/  SHF.L.U32 R2, R29, 0x1f, RZ ;  /* 0x0000001f1d027819 */ /* 0x000fc600000006ff */
[----:B------:R-:W-:-:S09]  /*49b0*/  ULEA UR4, UR13, UR7, 0x3 ;  /* 0x000000070d047291 */ /* 0x000fd2000f8e18ff */
[----:B------:R-:W1:Y:S02]  /*49c0*/  SYNCS.PHASECHK.TRANS64.TRYWAIT P0, [UR4], R2 ;  /* 0x00000002ff0075a7 */ /* 0x000e640008001104 */
[----:B-1----:R-:W-:Y:S05]  /*49d0*/  @!P0 BRA `(.L_x_77) ;  /* 0x0000003400648947 */ /* 0x002fea0003800000 */
.L_x_149:
        /* <DEDUP_REMOVED lines=9> */
.L_x_151:
[----:B------:R-:W-:-:S04]  /*4a70*/  UIADD3 UR5, UPT, UPT, UR5, 0x1, URZ ;  /* 0x0000000105057890 */ /* 0x000fc8000fffe0ff */
[----:B------:R-:W-:-:S04]  /*4a80*/  UISETP.NE.AND UP0, UPT, UR5, 0x3, UPT ;  /* 0x000000030500788c */ /* 0x000fc8000bf05270 */
[----:B------:R-:W-:Y:S02]  /*4a90*/  USEL UR4, URZ, 0x1, UP0 ;  /* 0x00000001ff047887 */ /* 0x000fe40008000000 */
[----:B------:R-:W-:-:S04]  /*4aa0*/  USEL UR5, UR5, URZ, UP0 ;  /* 0x000000ff05057287 */ /* 0x000fc80008000000 */
[----:B------:R-:W-:Y:S01]  /*4ab0*/  ULEA UR5, UR5, UR7, 0x3 ;  /* 0x0000000705057291 */ /* 0x000fe2000f8e18ff */
[----:B-1----:R-:W-:-:S04]  /*4ac0*/  LOP3.LUT R2, R29, UR4, RZ, 0x3c, !PT ;  /* 0x000000041d027c12 */ /* 0x002fc8000f8e3cff */
[----:B------:R-:W-:Y:S01]  /*4ad0*/  SHF.L.U32 R2, R2, 0x1f, RZ ;  /* 0x0000001f02027819 */ /* 0x000fe200000006ff */
[----:B------:R-:W-:-:S07]  /*4ae0*/  IMAD.U32 R0, RZ, RZ, UR5 ;  /* 0x00000005ff007e24 */ /* 0x000fce000f8e00ff */
.L_x_79:
[----:B-1----:R1:W3:Y:S02]  /*4af0*/  SYNCS.PHASECHK.TRANS64.TRYWAIT P0, [R0+URZ], R2 ;  /* 0x00000002000075a7 */ /* 0x0022e400080011ff */
[----:B---3--:R-:W-:Y:S05]  /*4b00*/  @!P0 NANOSLEEP.SYNCS 0x989680 ;  /* 0x009896800000895d */ /* 0x008fea0003900000 */
[----:B------:R-:W3:Y:S02]  /*4b10*/  @!P0 SYNCS.PHASECHK.TRANS64 P0, [R0+URZ], R2 ;  /* 0x00000002000085a7 */ /* 0x000ee400080010ff */
[----:B--23--:R-:W-:Y:S05]  /*4b20*/  @P0 EXIT ;  /* 0x000000000000094d */ /* 0x00cfea0003800000 */
[----:B------:R-:W-:Y:S05]  /*4b30*/  BRA `(.L_x_79) ;  /* 0xfffffffc00ec7947 */ /* 0x000fea000383ffff */
.L_x_67:
[----:B------:R-:W-:-:S06]  /*4b40*/  UISETP.GE.AND UP1, UPT, UR8, 0x4, UPT ;  /* 0x000000040800788c */ /* 0x000fcc000bf26270 */
[----:B------:R-:W-:-:S13]  /*4b50*/  PLOP3.LUT P0, PT, PT, PT, UP1, 0x80, 0x8 ;  /* 0x000000000008781c */ /* 0x000fda0003f0f018 */
[----:B------:R-:W-:Y:S05]  /*4b60*/  @!P0 EXIT ;  /* 0x000000000000894d */ /* 0x000fea0003800000 */
[----:B------:R-:W-:Y:S01]  /*4b70*/  BAR.SYNC.DEFER_BLOCKING 0x6, 0xa0 ;  /* 0x0182800000007b1d */ /* 0x000fe20000010000 */
[C---:B------:R-:W-:Y:S01]  /*4b80*/  IMAD.SHL.U32 R2, R93.reuse, 0x20, RZ ;  /* 0x000000205d027824 */ /* 0x040fe200078e00ff */
[C---:B------:R-:W-:Y:S01]  /*4b90*/  LOP3.LUT R94, R93.reuse, 0x2, RZ, 0xc0, !PT ;  /* 0x000000025d5e7812 */ /* 0x040fe200078ec0ff */
[C---:B------:R-:W-:Y:S01]  /*4ba0*/  IMAD.SHL.U32 R99, R93.reuse, 0x4, RZ ;  /* 0x000000045d637824 */ /* 0x040fe200078e00ff */
[C---:B------:R-:W-:Y:S01]  /*4bb0*/  LOP3.LUT R100, R93.reuse, 0x60, RZ, 0xc0, !PT ;  /* 0x000000605d647812 */ /* 0x040fe200078ec0ff */
[C---:B------:R-:W-:Y:S01]  /*4bc0*/  IMAD.U32 R46, R93.reuse, 0x10000, RZ ;  /* 0x000100005d2e7824 */ /* 0x040fe200078e00ff */
[----:B------:R-:W-:Y:S02]  /*4bd0*/  UMOV UR48, 0x400 ;  /* 0x0000040000307882 */ /* 0x000fe40000000000 */
[----:B------:R-:W1:Y:S01]  /*4be0*/  LDC R91, c[0x0][0x370] ;  /* 0x0000dc00ff5b7b82 */ /* 0x000e620000000800 */
[----:B------:R-:W-:Y:S01]  /*4bf0*/  ULEA UR48, UR37, UR48, 0x18 ;  /* 0x0000003025307291 */ /* 0x000fe2000f8ec0ff */
[----:B------:R-:W-:Y:S01]  /*4c00*/  LOP3.LUT R3, R2, 0xc0, RZ, 0xc0, !PT ;  /* 0x000000c002037812 */ /* 0x000fe200078ec0ff */
[----:B------:R-:W-:Y:S01]  /*4c10*/  IMAD.MOV.U32 R45, RZ, RZ, RZ ;  /* 0x000000ffff2d7224 */ /* 0x000fe200078e00ff */
[----:B------:R-:W-:Y:S01]  /*4c20*/  LOP3.LUT R93, R93, 0x4, RZ, 0xc0, !PT ;  /* 0x000000045d5d7812 */ /* 0x000fe200078ec0ff */
[----:B------:R-:W-:Y:S01]  /*4c30*/  UIADD3 UR52, UPT, UPT, UR48, 0x200, URZ ;  /* 0x0000020030347890 */ /* 0x000fe2000fffe0ff */
[----:B------:R-:W-:-:S02]  /*4c40*/  LOP3.LUT R99, R3, 0x18, R99, 0xf8, !PT ;  /* 0x0000001803637812 */ /* 0x000fc400078ef863 */
[----:B------:R-:W-:Y:S01]  /*4c50*/  CS2R R96, SRZ ;  /* 0x0000000000607805 */ /* 0x000fe2000001ff00 */
[----:B------:R-:W2:Y:S01]  /*4c60*/  LDC R42, c[0x0][0xb0c] ;  /* 0x0002c300ff2a7b82 */ /* 0x000ea20000000800 */
[----:B------:R-:W-:Y:S01]  /*4c70*/  LOP3.LUT R46, R46, 0x600000, RZ, 0xc0, !PT ;  /* 0x006000002e2e7812 */ /* 0x000fe200078ec0ff */
[----:B------:R-:W-:Y:S01]  /*4c80*/  IMAD.MOV.U32 R103, RZ, RZ, RZ ;  /* 0x000000ffff677224 */ /* 0x000fe200078e00ff */
[----:B------:R-:W-:Y:S01]  /*4c90*/  IADD3 R98, PT, PT, -R93, 0x2, RZ ;  /* 0x000000025d627810 */ /* 0x000fe20007ffe1ff */
[----:B------:R-:W-:Y:S01]  /*4ca0*/  IMAD.MOV R94, RZ, RZ, -R94 ;  /* 0x000000ffff5e7224 */ /* 0x000fe200078e0a5e */
[----:B------:R-:W-:Y:S01]  /*4cb0*/  LOP3.LUT R99, R99, 0xf20, R2, 0xf8, !PT ;  /* 0x00000f2063637812 */ /* 0x000fe200078ef802 */
[----:B------:R-:W-:Y:S01]  /*4cc0*/  IMAD.MOV R93, RZ, RZ, -R93 ;  /* 0x000000ffff5d7224 */ /* 0x000fe200078e0a5d */
[----:B------:R-:W4:Y:S01]  /*4cd0*/  LDCU.64 UR54, c[0x0][0x348] ;  /* 0x00006900ff3677ac */ /* 0x000f220008000a00 */
[----:B------:R-:W1:Y:S01]  /*4ce0*/  LDC R89, c[0x0][0xb20] ;  /* 0x0002c800ff597b82 */ /* 0x000e620000000800 */
[----:B------:R-:W3:Y:S01]  /*4cf0*/  LDS R0, [UR48+0x130] ;  /* 0x00013030ff007984 */ /* 0x000ee20008000800 */
[----:B------:R-:W-:Y:S01]  /*4d00*/  IMAD.SHL.U32 R98, R98, 0x10, RZ ;  /* 0x0000001062627824 */ /* 0x000fe200078e00ff */
[----:B------:R-:W-:Y:S01]  /*4d10*/  LEA R99, R99, UR52, 0x1 ;  /* 0x0000003463637c11 */ /* 0x000fe2000f8e08ff */
[----:B------:R-:W-:Y:S01]  /*4d20*/  UMOV UR51, 0x1 ;  /* 0x0000000100337882 */ /* 0x000fe20000000000 */
[----:B------:R-:W-:Y:S01]  /*4d30*/  UMOV UR56, URZ ;  /* 0x000000ff00387c82 */ /* 0x000fe20008000000 */
[----:B------:R-:W1:Y:S02]  /*4d40*/  LDCU.64 UR38, c[0x0][0x888] ;  /* 0x00011100ff2677ac */ /* 0x000e640008000a00 */
[----:B------:R-:W1:Y:S01]  /*4d50*/  LDC R41, c[0x0][0xb30] ;  /* 0x0002cc00ff297b82 */ /* 0x000e620000000800 */
[----:B------:R-:W1:Y:S01]  /*4d60*/  LDCU.64 UR44, c[0x0][0x890] ;  /* 0x00011200ff2c77ac */ /* 0x000e620008000a00 */
[----:B------:R-:W-:Y:S01]  /*4d70*/  UMOV UR50, URZ ;  /* 0x000000ff00327c82 */ /* 0x000fe20008000000 */
[----:B------:R-:W-:-:S05]  /*4d80*/  UMOV UR49, URZ ;  /* 0x000000ff00317c82 */ /* 0x000fca0008000000 */
[----:B------:R-:W1:Y:S08]  /*4d90*/  LDC.64 R84, c[0x0][0xb10] ;  /* 0x0002c400ff547b82 */ /* 0x000e700000000a00 */
[----:B------:R-:W1:Y:S08]  /*4da0*/  LDC.64 R38, c[0x0][0xb18] ;  /* 0x0002c600ff267b82 */ /* 0x000e700000000a00 */
[----:B------:R-:W1:Y:S08]  /*4db0*/  LDC.64 R36, c[0x0][0xb28] ;  /* 0x0002ca00ff247b82 */ /* 0x000e700000000a00 */
[----:B------:R-:W1:Y:S01]  /*4dc0*/  LDC.64 R82, c[0x0][0x8b0] ;  /* 0x00022c00ff527b82 */ /* 0x000e620000000a00 */
[----:B---3--:R-:W-:-:S07]  /*4dd0*/  IMAD.IADD R46, R0, 0x1, R46 ;  /* 0x00000001002e7824 */ /* 0x008fce00078e022e */
[----:B------:R-:W3:Y:S08]  /*4de0*/  LDC.64 R80, c[0x0][0x8a8] ;  /* 0x00022a00ff507b82 */ /* 0x000ef00000000a00 */
[----:B--2-4-:R-:W1:Y:S02]  /*4df0*/  LDC R90, c[0x0][0x374] ;  /* 0x0000dd00ff5a7b82 */ /* 0x014e640000000800 */
.L_x_110:
[C---:B------:R-:W-:Y:S02]  /*4e00*/  LEA R0, R103.reuse, UR48, 0x3 ;  /* 0x0000003067007c11 */ /* 0x040fe4000f8e18ff */
[----:B------:R-:W-:Y:S02]  /*4e10*/  SHF.L.U32 R2, R96, 0x1f, RZ ;  /* 0x0000001f60027819 */ /* 0x000fe400000006ff */
[----:B------:R-:W-:Y:S02]  /*4e20*/  LEA R16, R103, UR48, 0x4 ;  /* 0x0000003067107c11 */ /* 0x000fe4000f8e20ff */
[----:B------:R-:W2:Y:S02]  /*4e30*/  SYNCS.PHASECHK.TRANS64.TRYWAIT P0, [R0+URZ+0x80], R2 ;  /* 0x00008002000075a7 */ /* 0x000ea400080011ff */
[----:B--2---:R-:W-:Y:S05]  /*4e40*/  @!P0 BRA `(.L_x_80) ;  /* 0x0000003000788947 */ /* 0x004fea0003800000 */
.L_x_152:
[----:B------:R-:W4:Y:S01]  /*4e50*/  LDC.64 R10, c[0x0][0xb10] ;  /* 0x0002c400ff0a7b82 */ /* 0x000f220000000a00 */
[----:B------:R-:W3:Y:S01]  /*4e60*/  LDS.128 R16, [R16+0x110] ;  /* 0x0001100010107984 */ /* 0x000ee20000000c00 */
[----:B-1----:R-:W-:Y:S01]  /*4e70*/  ISETP.NE.AND P1, PT, R41, 0x1, PT ;  /* 0x000000012900780c */ /* 0x002fe20003f25270 */
[----:B--2---:R-:W-:Y:S01]  /*4e80*/  VIADD R0, R0, 0x90 ;  /* 0x0000009000007836 */ /* 0x004fe20000000000 */
[----:B------:R-:W-:Y:S04]  /*4e90*/  ISETP.GE.AND P0, PT, R40, 0x1, PT ;  /* 0x000000012800780c */ /* 0x000fe80003f06270 */
[----:B------:R-:W1:Y:S01]  /*4ea0*/  LDC.64 R8, c[0x0][0xb18] ;  /* 0x0002c600ff087b82 */ /* 0x000e620000000a00 */
[----:B------:R-:W-:Y:S01]  /*4eb0*/  PRMT R0, RZ, 0x654, R0 ;  /* 0x00000654ff007816 */ /* 0x000fe20000000000 */
[----:B------:R-:W-:Y:S01]  /*4ec0*/  @!PT LDS RZ, [RZ] ;  /* 0x00000000fffff984 */ /* 0x000fe20000000800 */
[----:B------:R-:W-:Y:S01]  /*4ed0*/  @!PT LDS RZ, [RZ] ;  /* 0x00000000fffff984 */ /* 0x000fe20000000800 */
[----:B------:R-:W-:Y:S01]  /*4ee0*/  @!PT LDS RZ, [RZ] ;  /* 0x00000000fffff984 */ /* 0x000fe20000000800 */
[----:B------:R-:W-:Y:S01]  /*4ef0*/  @!PT LDS RZ, [RZ] ;  /* 0x00000000fffff984 */ /* 0x000fe20000000800 */
[----:B------:R2:W-:Y:S06]  /*4f00*/  MEMBAR.ALL.CTA ;  /* 0x0000000000007992 */ /* 0x0005ec0000008000 */
[----:B--2---:R-:W2:Y:S01]  /*4f10*/  FENCE.VIEW.ASYNC.S ;  /* 0x00000000000073c6 */ /* 0x004ea20000000000 */
[----:B------:R-:W1:Y:S08]  /*4f20*/  @!P1 LDC R12, c[0x0][0xb20] ;  /* 0x0002c800ff0c9b82 */ /* 0x000e700000000800 */
[----:B------:R-:W1:Y:S01]  /*4f30*/  @!P1 LDC R7, c[0x0][0xb0c] ;  /* 0x0002c300ff079b82 */ /* 0x000e620000000800 */
[----:B--2---:R2:W-:Y:S01]  /*4f40*/  SYNCS.ARRIVE.TRANS64.RED.A1T0 RZ, [R0+URZ], RZ ;  /* 0x000000ff00ff79a7 */ /* 0x0045e200081004ff */
[----:B---3--:R-:W-:Y:S04]  /*4f50*/  LOP3.LUT P4, RZ, R18, 0x1, RZ, 0xc0, !PT ;  /* 0x0000000112ff7812 */ /* 0x008fe8000788c0ff */
[----:B------:R-:W-:Y:S09]  /*4f60*/  P2R R101, PR, RZ, 0x10 ;  /* 0x00000010ff657803 */ /* 0x000ff20000000000 */
[----:B------:R-:W-:Y:S02]  /*4f70*/  @P4 MOV R44, R16 ;  /* 0x00000010002c4202 */ /* 0x000fe40000000f00 */
[----:B------:R-:W-:Y:S01]  /*4f80*/  @P4 LOP3.LUT R43, R17, 0xffff, RZ, 0xc0, !PT ;  /* 0x0000ffff112b4812 */ /* 0x000fe200078ec0ff */
[----:B--2-4-:R-:W-:Y:S06]  /*4f90*/  @!P0 BRA `(.L_x_81) ;  /* 0x0000000000a48947 */ /* 0x014fec0003800000 */
[----:B------:R-:W-:Y:S01]  /*4fa0*/  IMAD.HI.U32 R0, R90, R39, RZ ;  /* 0x000000275a007227 */ /* 0x000fe200078e00ff */
[----:B------:R-:W-:Y:S02]  /*4fb0*/  ISETP.NE.AND P0, PT, R38, 0x1, PT ;  /* 0x000000012600780c */ /* 0x000fe40003f05270 */
[----:B------:R-:W-:Y:S01]  /*4fc0*/  ISETP.NE.AND P2, PT, R40, 0x1, PT ;  /* 0x000000012800780c */ /* 0x000fe20003f45270 */
[----:B------:R-:W-:Y:S01]  /*4fd0*/  IMAD.HI.U32 R4, R91, R84, RZ ;  /* 0x000000545b047227 */ /* 0x000fe200078e00ff */
[----:B------:R-:W-:Y:S02]  /*4fe0*/  SHF.R.U32.HI R0, RZ, R89, R0 ;  /* 0x00000059ff007219 */ /* 0x000fe40000011600 */
[----:B------:R-:W-:Y:S01]  /*4ff0*/  ISETP.NE.AND P3, PT, R42, 0x1, PT ;  /* 0x000000012a00780c */ /* 0x000fe20003f65270 */
[----:B------:R-:W-:Y:S01]  /*5000*/  IMAD.HI.U32 R6, R43, R39, RZ ;  /* 0x000000272b067227 */ /* 0x000fe200078e00ff */
[-C--:B------:R-:W-:Y:S02]  /*5010*/  SHF.R.U32.HI R4, RZ, R85.reuse, R4 ;  /* 0x00000055ff047219 */ /* 0x080fe40000011604 */
[----:B------:R-:W-:Y:S01]  /*5020*/  SEL R0, R90, R0, !P0 ;  /* 0x000000005a007207 */ /* 0x000fe20004000000 */
[----:B------:R-:W-:Y:S01]  /*5030*/  IMAD.HI.U32 R5, R44, R84, RZ ;  /* 0x000000542c057227 */ /* 0x000fe200078e00ff */
[----:B------:R-:W-:Y:S03]  /*5040*/  SEL R4, R91, R4, !P3 ;  /* 0x000000045b047207 */ /* 0x000fe60005800000 */
[-C--:B------:R-:W-:Y:S01]  /*5050*/  IMAD.HI.U32 R3, R0, R36.reuse, RZ ;  /* 0x0000002400037227 */ /* 0x080fe200078e00ff */
[----:B------:R-:W-:Y:S03]  /*5060*/  SHF.R.U32.HI R5, RZ, R85, R5 ;  /* 0x00000055ff057219 */ /* 0x000fe60000011605 */
[----:B------:R-:W-:Y:S01]  /*5070*/  IMAD.HI.U32 R2, R4, R36, RZ ;  /* 0x0000002404027227 */ /* 0x000fe200078e00ff */
[----:B------:R-:W-:Y:S02]  /*5080*/  @P2 SHF.R.U32.HI R0, RZ, R37, R3 ;  /* 0x00000025ff002219 */ /* 0x000fe40000011603 */
[----:B------:R-:W-:Y:S02]  /*5090*/  SHF.R.U32.HI R3, RZ, R89, R6 ;  /* 0x00000059ff037219 */ /* 0x000fe40000011606 */
[----:B------:R-:W-:Y:S01]  /*50a0*/  @P2 SHF.R.U32.HI R4, RZ, R37, R2 ;  /* 0x00000025ff042219 */ /* 0x000fe20000011602 */
[----:B------:R-:W-:Y:S01]  /*50b0*/  IMAD R0, R40, R0, RZ ;  /* 0x0000000028007224 */ /* 0x000fe200078e02ff */
[----:B------:R-:W-:Y:S02]  /*50c0*/  SEL R3, R43, R3, !P0 ;  /* 0x000000032b037207 */ /* 0x000fe40004000000 */
[----:B------:R-:W-:Y:S01]  /*50d0*/  SEL R2, R44, R5, !P3 ;  /* 0x000000052c027207 */ /* 0x000fe20005800000 */
[----:B------:R-:W-:Y:S01]  /*50e0*/  IMAD R5, R40, R4, RZ ;  /* 0x0000000428057224 */ /* 0x000fe200078e02ff */
[C---:B------:R-:W-:Y:S01]  /*50f0*/  ISETP.GE.AND P0, PT, R3.reuse, R0, PT ;  /* 0x000000000300720c */ /* 0x040fe20003f06270 */
[C---:B------:R-:W-:Y:S03]  /*5100*/  IMAD.HI.U32 R0, R3.reuse, R36, RZ ;  /* 0x0000002403007227 */ /* 0x040fe600078e00ff */
[C---:B------:R-:W-:Y:S02]  /*5110*/  ISETP.GE.OR P0, PT, R2.reuse, R5, P0 ;  /* 0x000000050200720c */ /* 0x040fe40000706670 */
[----:B------:R-:W-:Y:S04]  /*5120*/  SHF.R.U32.HI R0, RZ, R37, R0 ;  /* 0x00000025ff007219 */ /* 0x000fe80000011600 */
[C---:B------:R-:W-:Y:S05]  /*5130*/  SEL R6, R3.reuse, R0, !P2 ;  /* 0x0000000003067207 */ /* 0x040fea0005000000 */
        /* <DEDUP_REMOVED lines=14> */
[----:B------:R-:W-:Y:S07]  /*5220*/  IMAD R43, R3, R38, R43 ;  /* 0x00000026032b7224 */ /* 0x000fee00078e022b */
.L_x_81:
[----:B-1----:R-:W-:Y:S01]  /*5230*/  @!P1 ISETP.NE.AND P0, PT, R8, 0x1, PT ;  /* 0x000000010800980c */ /* 0x002fe20003f05270 */
[----:B------:R-:W-:Y:S01]  /*5240*/  @!P1 IMAD.HI.U32 R0, R44, R10, RZ ;  /* 0x0000000a2c009227 */ /* 0x000fe200078e00ff */
[----:B------:R-:W-:Y:S01]  /*5250*/  @!P1 ISETP.NE.AND P2, PT, R7, 0x1, PT ;  /* 0x000000010700980c */ /* 0x000fe20003f45270 */
[----:B------:R-:W-:Y:S01]  /*5260*/  ULOP3.LUT UP0, URZ, UR52, 0x1b0, URZ, 0xc0, !UPT ;  /* 0x000001b034ff7892 */ /* 0x000fe2000f80c0ff */
[----:B------:R-:W-:Y:S01]  /*5270*/  R2UR UR42, R15 ;  /* 0x000000000f2a72ca */ /* 0x000fe200000e0000 */
[----:B------:R-:W-:Y:S01]  /*5280*/  @!P1 IMAD.HI.U32 R2, R43, R9, RZ ;  /* 0x000000092b029227 */ /* 0x000fe200078e00ff */
[----:B------:R-:W-:Y:S02]  /*5290*/  @!P1 SHF.R.U32.HI R0, RZ, R11, R0 ;  /* 0x0000000bff009219 */ /* 0x000fe40000011600 */
[----:B------:R-:W-:Y:S01]  /*52a0*/  R2UR UR41, R14 ;  /* 0x000000000e2972ca */ /* 0x000fe200000e0000 */
[----:B------:R-:W-:Y:S01]  /*52b0*/  VIADD R103, R103, 0x1 ;  /* 0x0000000167677836 */ /* 0x000fe20000000000 */
[----:B------:R-:W-:Y:S02]  /*52c0*/  @!P1 SHF.R.U32.HI R2, RZ, R12, R2 ;  /* 0x0000000cff029219 */ /* 0x000fe40000011602 */
[----:B------:R-:W-:Y:S02]  /*52d0*/  @!P1 SEL R3, R44, R0, !P2 ;  /* 0x000000002c039207 */ /* 0x000fe40005000000 */
[----:B------:R-:W-:Y:S02]  /*52e0*/  @!P1 SEL R2, R43, R2, !P0 ;  /* 0x000000022b029207 */ /* 0x000fe40004000000 */
[----:B------:R-:W-:Y:S01]  /*52f0*/  @P4 SHF.R.U32.HI R95, RZ, 0x10, R17 ;  /* 0x00000010ff5f4819 */ /* 0x000fe20000011611 */
[----:B------:R-:W-:Y:S02]  /*5300*/  USHF.L.U32 UR42, UR42, 0x7, URZ ;  /* 0x000000072a2a7899 */ /* 0x000fe400080006ff */
[----:B------:R-:W-:Y:S02]  /*5310*/  @!P1 IMAD.IADD R0, R2, 0x1, -R3 ;  /* 0x0000000102009824 */ /* 0x000fe400078e0a03 */
[----:B------:R-:W-:Y:S01]  /*5320*/  @!P1 IMAD.IADD R2, R3, 0x1, -R2 ;  /* 0x0000000103029824 */ /* 0x000fe200078e0a02 */
[----:B------:R-:W-:Y:S01]  /*5330*/  USHF.L.U32 UR41, UR41, 0x6, URZ ;  /* 0x0000000629297899 */ /* 0x000fe200080006ff */
[----:B------:R-:W-:Y:S02]  /*5340*/  @!P1 IMAD R44, R0, R7, R44 ;  /* 0x00000007002c9224 */ /* 0x000fe400078e022c */
[----:B------:R-:W-:Y:S01]  /*5350*/  @!P1 IMAD R43, R2, R8, R43 ;  /* 0x00000008022b9224 */ /* 0x000fe200078e022b */
[----:B------:R-:W-:Y:S08]  /*5360*/  BRA.U !UP0, `(.L_x_82) ;  /* 0x00000001087c7547 */ /* 0x000ff0000b800000 */
[----:B------:R-:W1:Y:S01]  /*5370*/  LDCU.64 UR8, c[0x4][0x80] ;  /* 0x01001000ff0877ac */ /* 0x000e620008000a00 */
[----:B------:R-:W-:Y:S01]  /*5380*/  MOV R2, 0x0 ;  /* 0x0000000000027802 */ /* 0x000fe20000000f00 */
[----:B------:R-:W-:Y:S02]  /*5390*/  HFMA2 R12, -RZ, RZ, 0, 5.9604644775390625e-08 ;  /* 0x00000001ff0c7431 */ /* 0x000fe400000001ff */
[----:B------:R-:W-:Y:S01]  /*53a0*/  IMAD.MOV.U32 R8, RZ, RZ, 0x70 ;  /* 0x00000070ff087424 */ /* 0x000fe200078e00ff */
[----:B------:R2:W3:Y:S01]  /*53b0*/  LDC.64 R14, c[0x4][R2] ;  /* 0x01000000020e7b82 */ /* 0x0004e20000000a00 */
[----:B------:R-:W4:Y:S01]  /*53c0*/  LDCU.64 UR6, c[0x4][0x88] ;  /* 0x01001100ff0677ac */ /* 0x000f220008000a00 */
[----:B------:R-:W-:Y:S01]  /*53d0*/  IMAD.MOV.U32 R13, RZ, RZ, RZ ;  /* 0x000000ffff0d7224 */ /* 0x000fe200078e00ff */
[----:B------:R-:W2:Y:S01]  /*53e0*/  LDCU.64 UR4, c[0x4][0x8] ;  /* 0x01000100ff0477ac */ /* 0x000ea20008000a00 */
[----:B-1----:R-:W-:Y:S01]  /*53f0*/  MOV R5, UR9 ;  /* 0x0000000900057c02 */ /* 0x002fe20008000f00 */
[----:B------:R-:W-:Y:S01]  /*5400*/  IMAD.U32 R4, RZ, RZ, UR8 ;  /* 0x00000008ff047e24 */ /* 0x000fe2000f8e00ff */
[----:B----4-:R-:W-:Y:S01]  /*5410*/  MOV R7, UR7 ;  /* 0x0000000700077c02 */ /* 0x010fe20008000f00 */
[----:B------:R-:W-:Y:S01]  /*5420*/  IMAD.U32 R6, RZ, RZ, UR6 ;  /* 0x00000006ff067e24 */ /* 0x000fe2000f8e00ff */
[----:B--2---:R-:W-:Y:S01]  /*5430*/  MOV R11, UR5 ;  /* 0x00000005000b7c02 */ /* 0x004fe20008000f00 */
[----:B------:R-:W-:Y:S02]  /*5440*/  IMAD.U32 R10, RZ, RZ, UR4 ;  /* 0x00000004ff0a7e24 */ /* 0x000fe4000f8e00ff */
[----:B------:R-:W-:Y:S07]  /*5450*/  LEPC R20, `(.L_x_83) ;  /* 0x000000001014794e */ /* 0x000fee0000000000 */
[----:B---3-5:R-:W-:Y:S05]  /*5460*/  CALL.ABS.NOINC R14 ;  /* 0x000000000e007343 */ /* 0x028fea0003c00000 */
.L_x_83:
[----:B------:R-:W1:Y:S01]  /*5470*/  LDCU.64 UR8, c[0x4][0x80] ;  /* 0x01001000ff0877ac */ /* 0x000e620008000a00 */
[----:B------:R-:W2:Y:S01]  /*5480*/  LDC.64 R2, c[0x4][R2] ;  /* 0x0100000002027b82 */ /* 0x000ea20000000a00 */
[----:B------:R-:W-:Y:S02]  /*5490*/  HFMA2 R12, -RZ, RZ, 0, 5.9604644775390625e-08 ;  /* 0x00000001ff0c7431 */ /* 0x000fe400000001ff */
[----:B------:R-:W-:Y:S02]  /*54a0*/  IMAD.MOV.U32 R8, RZ, RZ, 0x70 ;  /* 0x00000070ff087424 */ /* 0x000fe400078e00ff */
[----:B------:R-:W-:Y:S01]  /*54b0*/  IMAD.MOV.U32 R13, RZ, RZ, RZ ;  /* 0x000000ffff0d7224 */ /* 0x000fe200078e00ff */
[----:B------:R-:W3:Y:S01]  /*54c0*/  LDCU.64 UR6, c[0x4][0x88] ;  /* 0x01001100ff0677ac */ /* 0x000ee20008000a00 */
[----:B------:R-:W4:Y:S01]  /*54d0*/  LDCU.64 UR4, c[0x4][0x8] ;  /* 0x01000100ff0477ac */ /* 0x000f220008000a00 */
[----:B-1----:R-:W-:Y:S02]  /*54e0*/  MOV R4, UR8 ;  /* 0x0000000800047c02 */ /* 0x002fe40008000f00 */
[----:B------:R-:W-:Y:S02]  /*54f0*/  MOV R5, UR9 ;  /* 0x0000000900057c02 */ /* 0x000fe40008000f00 */
[----:B---3--:R-:W-:Y:S01]  /*5500*/  MOV R7, UR7 ;  /* 0x0000000700077c02 */ /* 0x008fe20008000f00 */
[----:B------:R-:W-:Y:S01]  /*5510*/  IMAD.U32 R6, RZ, RZ, UR6 ;  /* 0x00000006ff067e24 */ /* 0x000fe2000f8e00ff */
[----:B----4-:R-:W-:Y:S01]  /*5520*/  MOV R11, UR5 ;  /* 0x00000005000b7c02 */ /* 0x010fe20008000f00 */
[----:B------:R-:W-:Y:S02]  /*5530*/  IMAD.U32 R10, RZ, RZ, UR4 ;  /* 0x00000004ff0a7e24 */ /* 0x000fe4000f8e00ff */
[----:B------:R-:W-:Y:S07]  /*5540*/  LEPC R20, `(.L_x_82) ;  /* 0x000000001014794e */ /* 0x000fee0000000000 */
[----:B--2---:R-:W-:Y:S05]  /*5550*/  CALL.ABS.NOINC R2 ;  /* 0x0000000002007343 */ /* 0x004fea0003c00000 */
.L_x_82:
[----:B------:R-:W-:Y:S01]  /*5560*/  ISETP.NE.U32.AND P4, PT, R82, RZ, PT ;  /* 0x000000ff5200720c */ /* 0x000fe20003f85070 */
[----:B------:R-:W-:Y:S01]  /*5570*/  UISETP.NE.AND UP2, UPT, UR53, URZ, UPT ;  /* 0x000000ff3500728c */ /* 0x000fe2000bf45270 */
[----:B------:R-:W-:Y:S01]  /*5580*/  ISETP.NE.U32.AND P2, PT, RZ, UR38, PT ;  /* 0x00000026ff007c0c */ /* 0x000fe2000bf45070 */
[----:B------:R-:W-:Y:S01]  /*5590*/  UISETP.NE.U32.AND UP1, UPT, UR44, URZ, UPT ;  /* 0x000000ff2c00728c */ /* 0x000fe2000bf25070 */
[----:B------:R-:W-:Y:S01]  /*55a0*/  ISETP.NE.AND.EX P4, PT, R83, RZ, PT, P4 ;  /* 0x000000ff5300720c */ /* 0x000fe20003f85340 */
[----:B------:R-:W-:Y:S01]  /*55b0*/  UPLOP3.LUT UP0, UPT, UPT, UPT, UPT, 0x40, 0x4 ;  /* 0x000000000004789c */ /* 0x000fe20003f0e870 */
[----:B------:R-:W-:Y:S01]  /*55c0*/  ISETP.NE.AND.EX P2, PT, RZ, UR39, PT, P2 ;  /* 0x00000027ff007c0c */ /* 0x000fe2000bf45320 */
[----:B------:R-:W-:Y:S01]  /*55d0*/  UISETP.NE.AND.EX UP1, UPT, UR45, URZ, UPT, UP1 ;  /* 0x000000ff2d00728c */ /* 0x000fe2000bf25310 */
[----:B------:R-:W-:Y:S04]  /*55e0*/  PLOP3.LUT P1, PT, PT, PT, UP2, 0x80, 0x8 ;  /* 0x000000000008781c */ /* 0x000fe80003f2f028 */
[----:B------:R-:W-:Y:S06]  /*55f0*/  @UP2 UPLOP3.LUT UP0, UPT, UPT, UPT, UP1, 0x80, 0x8 ;  /* 0x000000000008289c */ /* 0x000fec0003f0f010 */
[----:B------:R-:W-:Y:S01]  /*5600*/  PLOP3.LUT P0, PT, PT, PT, UP0, 0x80, 0x8 ;  /* 0x000000000008781c */ /* 0x000fe20003f0f008 */
[----:B------:R-:W-:Y:S01]  /*5610*/  @!UPT UIADD3 URZ, UPT, UPT, URZ, URZ, URZ ;  /* 0x000000fffffff290 */ /* 0x000fe2000fffe0ff */
[----:B------:R-:W-:Y:S11]  /*5620*/  BRA.U !UP1, `(.L_x_84) ;  /* 0x0000000109387547 */ /* 0x000ff6000b800000 */
[----:B------:R-:W-:Y:S01]  /*5630*/  UISETP.NE.U32.AND UP0, UPT, UR38, URZ, UPT ;  /* 0x000000ff2600728c */ /* 0x000fe2000bf05070 */
[----:B------:R-:W-:Y:S02]  /*5640*/  HFMA2 R0, -RZ, RZ, 0, 5.9604644775390625e-08 ;  /* 0x00000001ff007431 */ /* 0x000fe400000001ff */
[----:B------:R-:W-:Y:S01]  /*5650*/  IMAD.MOV.U32 R88, RZ, RZ, 0x1 ;  /* 0x00000001ff587424 */ /* 0x000fe200078e00ff */
[----:B------:R-:W-:Y:S06]  /*5660*/  UISETP.NE.AND.EX UP0, UPT, UR39, URZ, UPT, UP0 ;  /* 0x000000ff2700728c */ /* 0x000fec000bf05300 */
[----:B------:R-:W-:Y:S05]  /*5670*/  PLOP3.LUT P3, PT, PT, PT, UP0, 0x80, 0x8 ;  /* 0x000000000008781c */ /* 0x000fea0003f6f008 */
[----:B------:R-:W1:Y:S01]  /*5680*/  @UP0 LDCU.64 UR6, c[0x0][0x888] ;  /* 0x00011100ff0607ac */ /* 0x000e620008000a00 */
[----:B------:R-:W-:Y:S07]  /*5690*/  @UP0 UIMAD UR4, UR36, UR44, URZ ;  /* 0x0000002c240402a4 */ /* 0x000fee000f8e02ff */
[----:B------:R-:W-:Y:S01]  /*56a0*/  @!P3 PRMT R88, R0, 0x7610, R88 ;  /* 0x000076100058b816 */ /* 0x000fe20000000058 */
[----:B-1----:R-:W-:Y:S03]  /*56b0*/  @UP0 UIMAD.WIDE UR6, UR4, 0x4, UR6 ;  /* 0x00000004040608a5 */ /* 0x002fe6000f8e0206 */
[----:B------:R-:W1:Y:S03]  /*56c0*/  @!UP0 LDCU UR4, c[0x0][0x880] ;  /* 0x00011000ff0487ac */ /* 0x000e660008000800 */
[----:B------:R-:W-:Y:S01]  /*56d0*/  IMAD.U32 R2, RZ, RZ, UR6 ;  /* 0x00000006ff027e24 */ /* 0x000fe2000f8e00ff */
[----:B------:R-:W-:Y:S05]  /*56e0*/  MOV R3, UR7 ;  /* 0x0000000700037c02 */ /* 0x000fea0008000f00 */
[----:B-----5:R2:W5:Y:S02]  /*56f0*/  @P3 LDG.E R49, desc[UR46][R2.64] ;  /* 0x0000002e02313981 */ /* 0x020564000c1e1900 */
[----:B-12---:R-:W-:Y:S02]  /*5700*/  @!P3 IMAD.U32 R49, RZ, RZ, UR4 ;  /* 0x00000004ff31be24 */ /* 0x006fe4000f8e00ff */
.L_x_84:
[----:B------:R-:W-:Y:S05]  /*5710*/  @!P4 BRA `(.L_x_85) ;  /* 0x000000000020c947 */ /* 0x000fea0003800000 */
[----:B------:R-:W-:Y:S04]  /*5720*/  ISETP.NE.U32.AND P3, PT, R80, RZ, PT ;  /* 0x000000ff5000720c */ /* 0x000fe80003f65070 */
[----:B------:R-:W-:Y:S11]  /*5730*/  ISETP.NE.AND.EX P3, PT, R81, RZ, PT, P3 ;  /* 0x000000ff5100720c */ /* 0x000ff60003f65330 */
[----:B------:R-:W-:Y:S02]  /*5740*/  @!UPT UIADD3 URZ, UPT, UPT, URZ, URZ, URZ ;  /* 0x000000fffffff290 */ /* 0x000fe4000fffe0ff */
[----:B------:R-:W1:Y:S01]  /*5750*/  @P3 LDC.64 R2, c[0x0][0x8a8] ;  /* 0x00022a00ff023b82 */ /* 0x000e620000000a00 */
[----:B------:R-:W-:Y:S04]  /*5760*/  @P3 IMAD R0, R82, UR36, RZ ;  /* 0x0000002452003c24 */ /* 0x000fe8000f8e02ff */
[----:B-1----:R-:W-:Y:S05]  /*5770*/  @P3 IMAD.WIDE R2, R0, 0x4, R2 ;  /* 0x0000000400023825 */ /* 0x002fea00078e0202 */
[----:B-----5:R1:W5:Y:S02]  /*5780*/  @P3 LDG.E R47, desc[UR46][R2.64] ;  /* 0x0000002e022f3981 */ /* 0x020364000c1e1900 */
[----:B-1----:R-:W2:Y:S02]  /*5790*/  @!P3 LDC R47, c[0x0][0x8a0] ;  /* 0x00022800ff2fbb82 */ /* 0x002ea40000000800 */
.L_x_85:
[----:B-----5:R-:W-:Y:S01]  /*57a0*/  FSETP.NEU.AND P3, PT, R49, RZ, PT ;  /* 0x000000ff3100720b */ /* 0x020fe20003f6d000 */
[----:B------:R-:W-:Y:S01]  /*57b0*/  ULOP3.LUT UR4, UR51, 0x1, URZ, 0x3c, !UPT ;  /* 0x0000000133047892 */ /* 0x000fe2000f8e3cff */
[----:B------:R-:W-:Y:S01]  /*57c0*/  SEL R4, RZ, 0xffffffff, P2 ;  /* 0xffffffffff047807 */ /* 0x000fe20001000000 */
[----:B------:R-:W-:Y:S01]  /*57d0*/  IMAD.U32 R72, RZ, RZ, UR56 ;  /* 0x00000038ff487e24 */ /* 0x000fe2000f8e00ff */
[----:B------:R-:W-:Y:S01]  /*57e0*/  @P1 LOP3.LUT P2, RZ, R88, 0xff, RZ, 0xc0, !PT ;  /* 0x000000ff58ff1812 */ /* 0x000fe2000784c0ff */
[----:B------:R-:W-:Y:S01]  /*57f0*/  IMAD.SHL.U32 R106, R94, 0x10, RZ ;  /* 0x000000105e6a7824 */ /* 0x000fe200078e00ff */
[----:B------:R-:W-:Y:S01]  /*5800*/  @P1 SEL R0, RZ, 0xffffffff, P3 ;  /* 0xffffffffff001807 */ /* 0x000fe20001800000 */
[----:B------:R-:W-:Y:S01]  /*5810*/  IMAD.U32 R107, RZ, RZ, UR4 ;  /* 0x00000004ff6b7e24 */ /* 0x000fe2000f8e00ff */
[----:B------:R-:W-:Y:S01]  /*5820*/  LEA R73, R45, UR48, 0x3 ;  /* 0x000000302d497c11 */ /* 0x000fe2000f8e18ff */
[----:B------:R-:W-:Y:S01]  /*5830*/  IMAD.SHL.U32 R72, R72, 0x2000, RZ ;  /* 0x0000200048487824 */ /* 0x000fe200078e00ff */
[----:B------:R-:W-:Y:S01]  /*5840*/  @P0 SEL R0, R4, R0, !P2 ;  /* 0x0000000004000207 */ /* 0x000fe20005000000 */
[----:B------:R-:W-:Y:S01]  /*5850*/  IMAD.SHL.U32 R105, R93, 0x10, RZ ;  /* 0x000000105d697824 */ /* 0x000fe200078e00ff */
[----:B------:R-:W-:Y:S01]  /*5860*/  PLOP3.LUT P2, PT, PT, PT, UP1, 0x80, 0x8 ;  /* 0x000000000008781c */ /* 0x000fe20003f4f018 */
[----:B------:R-:W-:Y:S01]  /*5870*/  IMAD.IADD R67, R99, 0x1, R72 ;  /* 0x0000000163437824 */ /* 0x000fe200078e0248 */
[----:B------:R-:W-:Y:S01]  /*5880*/  @P1 LOP3.LUT R0, R0, 0x1, RZ, 0xc0, !PT ;  /* 0x0000000100001812 */ /* 0x000fe200078ec0ff */
[----:B------:R-:W-:Y:S01]  /*5890*/  BSSY B1, `(.L_x_86) ;  /* 0x0000039000017945 */ /* 0x000fe20003800000 */
[----:B------:R-:W-:Y:S01]  /*58a0*/  LOP3.LUT P4, R102, R88, 0xff, RZ, 0xc0, !PT ;  /* 0x000000ff58667812 */ /* 0x000fe2000788c0ff */
[----:B------:R-:W-:Y:S01]  /*58b0*/  IMAD.IADD R66, R67, 0x1, R106 ;  /* 0x0000000143427824 */ /* 0x000fe200078e026a */
[----:B------:R-:W-:Y:S01]  /*58c0*/  ISETP.NE.U32.OR P5, PT, R0, 0x1, !P1 ;  /* 0x000000010000780c */ /* 0x000fe20004fa5470 */
[----:B------:R-:W-:Y:S01]  /*58d0*/  IMAD.U32 R0, RZ, RZ, UR56 ;  /* 0x00000038ff007e24 */ /* 0x000fe2000f8e00ff */
[----:B------:R-:W-:Y:S01]  /*58e0*/  SEL R3, RZ, 0xffffffff, P3 ;  /* 0xffffffffff037807 */ /* 0x000fe20001800000 */
[----:B------:R-:W-:Y:S01]  /*58f0*/  IMAD.MOV.U32 R75, RZ, RZ, 0x1 ;  /* 0x00000001ff4b7424 */ /* 0x000fe200078e00ff */
[----:B------:R-:W-:Y:S01]  /*5900*/  P2R R104, PR, RZ, 0x20 ;  /* 0x00000020ff687803 */ /* 0x000fe20000000000 */
[----:B------:R-:W-:Y:S01]  /*5910*/  IMAD R48, R45, 0x40, R46 ;  /* 0x000000402d307824 */ /* 0x000fe200078e022e */
[----:B------:R-:W-:Y:S01]  /*5920*/  LEA R0, R0, UR48, 0x3 ;  /* 0x0000003000007c11 */ /* 0x000fe2000f8e18ff */
[----:B------:R-:W-:Y:S01]  /*5930*/  IMAD.U32 R74, RZ, RZ, UR56 ;  /* 0x00000038ff4a7e24 */ /* 0x000fe2000f8e00ff */
[----:B------:R-:W-:Y:S02]  /*5940*/  @P2 SEL R3, R4, R3, !P4 ;  /* 0x0000000304032207 */ /* 0x000fe40006000000 */
[----:B------:R-:W-:Y:S02]  /*5950*/  CS2R R78, SRZ ;  /* 0x00000000004e7805 */ /* 0x000fe4000001ff00 */
[----:B------:R-:W-:Y:S02]  /*5960*/  CS2R R76, SRZ ;  /* 0x00000000004c7805 */ /* 0x000fe4000001ff00 */
[----:B------:R-:W-:Y:S02]  /*5970*/  CS2R R70, SRZ ;  /* 0x0000000000467805 */ /* 0x000fe4000001ff00 */
[----:B------:R-:W-:Y:S02]  /*5980*/  LOP3.LUT R3, R3, 0x1, RZ, 0xc0, !PT ;  /* 0x0000000103037812 */ /* 0x000fe400078ec0ff */
[----:B------:R-:W-:Y:S02]  /*5990*/  CS2R R68, SRZ ;  /* 0x0000000000447805 */ /* 0x000fe4000001ff00 */
[----:B------:R-:W-:Y:S02]  /*59a0*/  @P5 SHF.L.U32 R2, R107, 0x1f, RZ ;  /* 0x0000001f6b025819 */ /* 0x000fe400000006ff */
[----:B------:R-:W-:Y:S02]  /*59b0*/  CS2R R62, SRZ ;  /* 0x00000000003e7805 */ /* 0x000fe4000001ff00 */
[----:B------:R-:W-:Y:S02]  /*59c0*/  ISETP.NE.U32.AND P2, PT, R3, 0x1, PT ;  /* 0x000000010300780c */ /* 0x000fe40003f45070 */
[----:B------:R-:W-:Y:S01]  /*59d0*/  CS2R R60, SRZ ;  /* 0x00000000003c7805 */ /* 0x000fe2000001ff00 */
[----:B------:R1:W3:Y:S01]  /*59e0*/  @P5 SYNCS.PHASECHK.TRANS64.TRYWAIT P1, [R0+URZ+0x40], R2 ;  /* 0x00004002000055a7 */ /* 0x0002e200080211ff */
[----:B------:R-:W-:Y:S02]  /*59f0*/  CS2R R58, SRZ ;  /* 0x00000000003a7805 */ /* 0x000fe4000001ff00 */
[----:B------:R-:W-:Y:S02]  /*5a00*/  P2R R108, PR, RZ, 0x4 ;  /* 0x00000004ff6c7803 */ /* 0x000fe40000000000 */
[----:B------:R-:W-:Y:S01]  /*5a10*/  CS2R R56, SRZ ;  /* 0x0000000000387805 */ /* 0x000fe2000001ff00 */
[----:B------:R-:W-:Y:S02]  /*5a20*/  IMAD.IADD R65, R67, 0x1, R105 ;  /* 0x0000000143417824 */ /* 0x000fe400078e0269 */
[----:B------:R-:W-:Y:S01]  /*5a30*/  IMAD.IADD R64, R98, 0x1, R66 ;  /* 0x0000000162407824 */ /* 0x000fe200078e0242 */
[----:B-1----:R-:W-:Y:S04]  /*5a40*/  SHF.L.U32 R2, R97, 0x1f, RZ ;  /* 0x0000001f61027819 */ /* 0x002fe800000006ff */
[----:B------:R1:W4:Y:S01]  /*5a50*/  SYNCS.PHASECHK.TRANS64.TRYWAIT P0, [R73+URZ+0xa0], R2 ;  /* 0x0000a002490075a7 */ /* 0x00032200080011ff */
[----:B---3--:R-:W-:Y:S01]  /*5a60*/  @P5 SEL R75, RZ, 0x1, !P1 ;  /* 0x00000001ff4b5807 */ /* 0x008fe20004800000 */
[----:B-1----:R-:W-:Y:S06]  /*5a70*/  @!P5 BRA `(.L_x_87) ;  /* 0x000000000068d947 */ /* 0x002fec0003800000 */
[----:B------:R-:W-:Y:S01]  /*5a80*/  ISETP.NE.AND P1, PT, R75, RZ, PT ;  /* 0x000000ff4b00720c */ /* 0x000fe20003f25270 */
[----:B------:R-:W-:Y:S01]  /*5a90*/  BSSY B0, `(.L_x_88) ;  /* 0x000000d000007945 */ /* 0x000fe20003800000 */
[----:B------:R-:W-:Y:S02]  /*5aa0*/  CS2R R58, SRZ ;  /* 0x00000000003a7805 */ /* 0x000fe4000001ff00 */
[----:B------:R-:W-:Y:S02]  /*5ab0*/  CS2R R56, SRZ ;  /* 0x0000000000387805 */ /* 0x000fe4000001ff00 */
[----:B------:R-:W-:Y:S02]  /*5ac0*/  CS2R R62, SRZ ;  /* 0x00000000003e7805 */ /* 0x000fe4000001ff00 */
[----:B------:R-:W-:Y:S02]  /*5ad0*/  CS2R R60, SRZ ;  /* 0x00000000003c7805 */ /* 0x000fe4000001ff00 */
[----:B------:R-:W-:Y:S02]  /*5ae0*/  CS2R R70, SRZ ;  /* 0x0000000000467805 */ /* 0x000fe4000001ff00 */
[----:B------:R-:W-:Y:S02]  /*5af0*/  CS2R R68, SRZ ;  /* 0x0000000000447805 */ /* 0x000fe4000001ff00 */
[----:B------:R-:W-:Y:S02]  /*5b00*/  CS2R R78, SRZ ;  /* 0x00000000004e7805 */ /* 0x000fe4000001ff00 */
[----:B------:R-:W-:Y:S01]  /*5b10*/  CS2R R76, SRZ ;  /* 0x00000000004c7805 */ /* 0x000fe2000001ff00 */
[----:B------:R-:W-:Y:S06]  /*5b20*/  @P1 BRA `(.L_x_89) ;  /* 0x00000000000c1947 */ /* 0x000fec0003800000 */
[----:B------:R-:W-:Y:S04]  /*5b30*/  SHF.L.U32 R3, R107, 0x1f, RZ ;  /* 0x0000001f6b037819 */ /* 0x000fe800000006ff */
[----:B------:R-:W1:Y:S02]  /*5b40*/  SYNCS.PHASECHK.TRANS64.TRYWAIT P1, [R0+URZ+0x40], R3 ;  /* 0x00004003000075a7 */ /* 0x000e6400080211ff */
[----:B-1----:R-:W-:Y:S05]  /*5b50*/  @!P1 BRA `(.L_x_90) ;  /* 0x0000002400489947 */ /* 0x002fea0003800000 */
.L_x_89:
[----:B------:R-:W-:Y:S05]  /*5b60*/  BSYNC B0 ;  /* 0x0000000000007941 */ /* 0x000fea0003800000 */
.L_x_88:
[----:B------:R-:W-:Y:S01]  /*5b70*/  ISETP.NE.AND P1, PT, R108, RZ, PT ;  /* 0x000000ff6c00720c */ /* 0x000fe20003f25270 */
[----:B------:R-:W-:Y:S04]  /*5b80*/  UIADD3 UR5, UPT, UPT, UR56, 0x1, URZ ;  /* 0x0000000138057890 */ /* 0x000fe8000fffe0ff */
[----:B------:R-:W-:Y:S04]  /*5b90*/  UISETP.NE.AND UP0, UPT, UR5, 0x3, UPT ;  /* 0x000000030500788c */ /* 0x000fe8000bf05270 */
[----:B------:R-:W-:Y:S02]  /*5ba0*/  USEL UR4, URZ, 0x1, UP0 ;  /* 0x00000001ff047887 */ /* 0x000fe40008000000 */
[----:B------:R-:W-:Y:S02]  /*5bb0*/  USEL UR5, UR5, URZ, UP0 ;  /* 0x000000ff05057287 */ /* 0x000fe40008000000 */
[----:B------:R3:W1:Y:S02]  /*5bc0*/  @P1 LDS.128 R56, [R67] ;  /* 0x0000000043381984 */ /* 0x0006640000000c00 */
[----:B------:R-:W-:Y:S02]  /*5bd0*/  LOP3.LUT R107, R107, UR4, RZ, 0x3c, !PT ;  /* 0x000000046b6b7c12 */ /* 0x000fe4000f8e3cff */
[----:B------:R3:W1:Y:S01]  /*5be0*/  @P1 LDS.128 R60, [R66+0x10] ;  /* 0x00001000423c1984 */ /* 0x0006620000000c00 */
[----:B------:R-:W-:Y:S03]  /*5bf0*/  IMAD.U32 R74, RZ, RZ, UR5 ;  /* 0x00000005ff4a7e24 */ /* 0x000fe6000f8e00ff */
[----:B------:R3:W1:Y:S04]  /*5c00*/  @P1 LDS.128 R68, [R65+0x20] ;  /* 0x0000200041441984 */ /* 0x0006680000000c00 */
[----:B------:R3:W1:Y:S02]  /*5c10*/  @P1 LDS.128 R76, [R64+0x10] ;  /* 0x00001000404c1984 */ /* 0x0006640000000c00 */
.L_x_87:
[----:B------:R-:W-:Y:S05]  /*5c20*/  BSYNC B1 ;  /* 0x0000000000017941 */ /* 0x000fea0003800000 */
.L_x_86:
[----:B-1----:R-:W-:Y:S04]  /*5c30*/  SHF.R.U32.HI R0, RZ, 0x15, R48 ;  /* 0x00000015ff007819 */ /* 0x002fe80000011630 */
[----:B------:R-:W-:Y:S01]  /*5c40*/  LOP3.LUT P1, RZ, R0, 0x3, R92, 0x48, !PT ;  /* 0x0000000300ff7812 */ /* 0x000fe2000782485c */
[----:B------:R-:W-:Y:S01]  /*5c50*/  @!UPT UIADD3 URZ, UPT, UPT, URZ, URZ, URZ ;  /* 0x000000fffffff290 */ /* 0x000fe2000fffe0ff */
[----:B----4-:R-:W-:Y:S11]  /*5c60*/  @P0 BRA `(.L_x_91) ;  /* 0x0000000000080947 */ /* 0x010ff60003800000 */
[----:B------:R-:W1:Y:S02]  /*5c70*/  SYNCS.PHASECHK.TRANS64.TRYWAIT P0, [R73+URZ+0xa0], R2 ;  /* 0x0000a002490075a7 */ /* 0x000e6400080011ff */
[----:B-1----:R-:W-:Y:S05]  /*5c80*/  @!P0 BRA `(.L_x_92) ;  /* 0x0000002400108947 */ /* 0x002fea0003800000 */
.L_x_91:
[----:B------:R-:W-:Y:S05]  /*5c90*/  @!P1 BRA `(.L_x_93) ;  /* 0x0000000000409947 */ /* 0x000fea0003800000 */
[----:B------:R-:W4:Y:S01]  /*5ca0*/  LDCU.64 UR8, c[0x4][0x70] ;  /* 0x01000e00ff0877ac */ /* 0x000f220008000a00 */
[----:B------:R-:W-:Y:S01]  /*5cb0*/  MOV R3, 0x0 ;  /* 0x0000000000037802 */ /* 0x000fe20000000f00 */
[----:B------:R-:W-:Y:S02]  /*5cc0*/  HFMA2 R12, -RZ, RZ, 0, 5.9604644775390625e-08 ;  /* 0x00000001ff0c7431 */ /* 0x000fe400000001ff */
[----:B------:R-:W-:Y:S02]  /*5cd0*/  IMAD.MOV.U32 R8, RZ, RZ, 0x192 ;  /* 0x00000192ff087424 */ /* 0x000fe400078e00ff */
[----:B------:R-:W-:Y:S01]  /*5ce0*/  IMAD.MOV.U32 R13, RZ, RZ, RZ ;  /* 0x000000ffff0d7224 */ /* 0x000fe200078e00ff */
[----:B------:R-:W5:Y:S01]  /*5cf0*/  LDCU.64 UR6, c[0x4][0x78] ;  /* 0x01000f00ff0677ac */ /* 0x000f620008000a00 */
[----:B-1----:R-:W1:Y:S01]  /*5d00*/  LDC.64 R2, c[0x4][R3] ;  /* 0x0100000003027b82 */ /* 0x002e620000000a00 */
[----:B------:R-:W2:Y:S01]  /*5d10*/  LDCU.64 UR4, c[0x4][0x10] ;  /* 0x01000200ff0477ac */ /* 0x000ea20008000a00 */
[----:B----4-:R-:W-:Y:S01]  /*5d20*/  MOV R5, UR9 ;  /* 0x0000000900057c02 */ /* 0x010fe20008000f00 */
[----:B------:R-:W-:Y:S01]  /*5d30*/  IMAD.U32 R4, RZ, RZ, UR8 ;  /* 0x00000008ff047e24 */ /* 0x000fe2000f8e00ff */
[----:B-----5:R-:W-:Y:S01]  /*5d40*/  MOV R7, UR7 ;  /* 0x0000000700077c02 */ /* 0x020fe20008000f00 */
[----:B------:R-:W-:Y:S01]  /*5d50*/  IMAD.U32 R6, RZ, RZ, UR6 ;  /* 0x00000006ff067e24 */ /* 0x000fe2000f8e00ff */
[----:B--2---:R-:W-:Y:S01]  /*5d60*/  MOV R11, UR5 ;  /* 0x00000005000b7c02 */ /* 0x004fe20008000f00 */
[----:B------:R-:W-:Y:S02]  /*5d70*/  IMAD.U32 R10, RZ, RZ, UR4 ;  /* 0x00000004ff0a7e24 */ /* 0x000fe4000f8e00ff */
[----:B------:R-:W-:Y:S07]  /*5d80*/  LEPC R20, `(.L_x_93) ;  /* 0x000000001014794e */ /* 0x000fee0000000000 */
[----:B-1-3--:R-:W-:Y:S05]  /*5d90*/  CALL.ABS.NOINC R2 ;  /* 0x0000000002007343 */ /* 0x00afea0003c00000 */
.L_x_93:
[----:B------:R-:W-:Y:S05]  /*5da0*/  WARPSYNC.ALL ;  /* 0x0000000000007948 */ /* 0x000fea0003800000 */
[----:B------:R-:W-:Y:S01]  /*5db0*/  R2UR UR4, R48 ;  /* 0x00000000300472ca */ /* 0x000fe200000e0000 */
[--C-:B------:R-:W-:Y:S01]  /*5dc0*/  HADD2.F32 R50, -RZ, R56.reuse.H0_H0 ;  /* 0x20000038ff327230 */ /* 0x100fe20000004100 */
[----:B------:R-:W-:Y:S01]  /*5dd0*/  ISETP.NE.AND P0, PT, R100, RZ, PT ;  /* 0x000000ff6400720c */ /* 0x000fe20003f05270 */
[----:B------:R-:W-:Y:S01]  /*5de0*/  HADD2.F32 R51, -RZ, R56.H1_H1 ;  /* 0x30000038ff337230 */ /* 0x000fe20000004100 */
[----:B------:R-:W-:Y:S01]  /*5df0*/  BSSY.RECONVERGENT B0, `(.L_x_94) ;  /* 0x0000083000007945 */ /* 0x000fe20003800200 */
[--C-:B------:R-:W-:Y:S08]  /*5e00*/  HADD2.F32 R52, -RZ, R57.reuse.H0_H0 ;  /* 0x20000039ff347230 */ /* 0x100ff00000004100 */
[----:B------:R-:W2:Y:S02]  /*5e10*/  LDTM.x32 R4, tmem[UR4] ;  /* 0x00000004000479ee */ /* 0x000ea400082c0000 */
[C---:B--2---:R-:W-:Y:S01]  /*5e20*/  FMUL R0, R47.reuse, R4 ;  /* 0x000000042f007220 */ /* 0x044fe20000400000 */
[C---:B-1----:R-:W-:Y:S01]  /*5e30*/  FMUL R2, R47.reuse, R5 ;  /* 0x000000052f027220 */ /* 0x042fe20000400000 */
[C---:B------:R-:W-:Y:S01]  /*5e40*/  FMUL R4, R47.reuse, R8 ;  /* 0x000000082f047220 */ /* 0x040fe20000400000 */
[----:B------:R-:W-:Y:S01]  /*5e50*/  FMUL R3, R47, R6 ;  /* 0x000000062f037220 */ /* 0x000fe20000400000 */
[C---:B------:R-:W-:Y:S01]  /*5e60*/  FFMA R0, R49.reuse, R50, R0 ;  /* 0x0000003231007223 */ /* 0x040fe20000000000 */
[----:B------:R-:W-:Y:S01]  /*5e70*/  FFMA R2, R49, R51, R2 ;  /* 0x0000003331027223 */ /* 0x000fe20000000002 */
[C---:B------:R-:W-:Y:S01]  /*5e80*/  FMUL R5, R47.reuse, R9 ;  /* 0x000000092f057220 */ /* 0x040fe20000400000 */
        /* <DEDUP_REMOVED lines=16> */
[----:B------:R-:W-:Y:S02]  /*5f90*/  HADD2.F32 R32, -RZ, R57.H1_H1 ;  /* 0x30000039ff207230 */ /* 0x000fe40000004100 */
[C---:B------:R-:W-:Y:S01]  /*5fa0*/  FMUL R26, R47.reuse, R30 ;  /* 0x0000001e2f1a7220 */ /* 0x040fe20000400000 */
[----:B------:R-:W-:Y:S01]  /*5fb0*/  FMUL R29, R47, R33 ;  /* 0x000000212f1d7220 */ /* 0x000fe20000400000 */
[--C-:B------:R-:W-:Y:S02]  /*5fc0*/  HADD2.F32 R33, -RZ, R58.reuse.H0_H0 ;  /* 0x2000003aff217230 */ /* 0x100fe40000004100 */
[----:B------:R-:W-:Y:S01]  /*5fd0*/  FFMA R3, R49, R52, R3 ;  /* 0x0000003431037223 */ /* 0x000fe20000000003 */
[C---:B------:R-:W-:Y:S01]  /*5fe0*/  FMUL R7, R47.reuse, R7 ;  /* 0x000000072f077220 */ /* 0x040fe20000400000 */
[----:B------:R-:W-:Y:S01]  /*5ff0*/  FMUL R30, R47, R34 ;  /* 0x000000222f1e7220 */ /* 0x000fe20000400000 */
[----:B------:R-:W-:Y:S01]  /*6000*/  HADD2.F32 R34, -RZ, R58.H1_H1 ;  /* 0x3000003aff227230 */ /* 0x000fe20000004100 */
[----:B------:R-:W-:Y:S01]  /*6010*/  F2FP.F16.F32.PACK_AB R52, R2, R0 ;  /* 0x000000000234723e */ /* 0x000fe200000000ff */
[--C-:B------:R-:W-:Y:S02]  /*6020*/  HADD2.F32 R0, -RZ, R59.reuse.H0_H0 ;  /* 0x2000003bff007230 */ /* 0x100fe40000004100 */
[C---:B------:R-:W-:Y:S01]  /*6030*/  FFMA R7, R49.reuse, R32, R7 ;  /* 0x0000002031077223 */ /* 0x040fe20000000007 */
[----:B------:R-:W-:Y:S02]  /*6040*/  HADD2.F32 R2, -RZ, R59.H1_H1 ;  /* 0x3000003bff027230 */ /* 0x000fe40000004100 */
[C---:B------:R-:W-:Y:S01]  /*6050*/  FFMA R4, R49.reuse, R33, R4 ;  /* 0x0000002131047223 */ /* 0x040fe20000000004 */
[C---:B------:R-:W-:Y:S01]  /*6060*/  FFMA R5, R49.reuse, R34, R5 ;  /* 0x0000002231057223 */ /* 0x040fe20000000005 */
[----:B------:R-:W-:Y:S01]  /*6070*/  FFMA R6, R49, R0, R6 ;  /* 0x0000000031067223 */ /* 0x000fe20000000006 */
[--C-:B------:R-:W-:Y:S02]  /*6080*/  HADD2.F32 R0, -RZ, R60.reuse.H0_H0 ;  /* 0x2000003cff007230 */ /* 0x100fe40000004100 */
[----:B------:R-:W-:Y:S01]  /*6090*/  FMUL R11, R47, R11 ;  /* 0x0000000b2f0b7220 */ /* 0x000fe20000400000 */
[----:B------:R-:W-:Y:S01]  /*60a0*/  F2FP.F16.F32.PACK_AB R53, R7, R3 ;  /* 0x000000030735723e */ /* 0x000fe200000000ff */
[--C-:B------:R-:W-:Y:S02]  /*60b0*/  HADD2.F32 R3, -RZ, R61.reuse.H0_H0 ;  /* 0x2000003dff037230 */ /* 0x100fe40000004100 */
[----:B------:R-:W-:Y:S01]  /*60c0*/  FMUL R15, R47, R15 ;  /* 0x0000000f2f0f7220 */ /* 0x000fe20000400000 */
[C---:B------:R-:W-:Y:S01]  /*60d0*/  FFMA R11, R49.reuse, R2, R11 ;  /* 0x00000002310b7223 */ /* 0x040fe2000000000b */
[----:B------:R-:W-:Y:S02]  /*60e0*/  HADD2.F32 R2, -RZ, R60.H1_H1 ;  /* 0x3000003cff027230 */ /* 0x000fe40000004100 */
[----:B------:R-:W-:Y:S01]  /*60f0*/  FFMA R8, R49, R0, R8 ;  /* 0x0000000031087223 */ /* 0x000fe20000000008 */
[----:B------:R-:W-:Y:S02]  /*6100*/  HADD2.F32 R0, -RZ, R61.H1_H1 ;  /* 0x3000003dff007230 */ /* 0x000fe40000004100 */
[C---:B------:R-:W-:Y:S01]  /*6110*/  FMUL R19, R47.reuse, R19 ;  /* 0x000000132f137220 */ /* 0x040fe20000400000 */
[----:B------:R-:W-:Y:S01]  /*6120*/  FMUL R23, R47, R23 ;  /* 0x000000172f177220 */ /* 0x000fe20000400000 */
[C---:B------:R-:W-:Y:S01]  /*6130*/  FFMA R9, R49.reuse, R2, R9 ;  /* 0x0000000231097223 */ /* 0x040fe20000000009 */
[C---:B------:R-:W-:Y:S01]  /*6140*/  FFMA R10, R49.reuse, R3, R10 ;  /* 0x00000003310a7223 */ /* 0x040fe2000000000a */
[----:B------:R-:W-:Y:S01]  /*6150*/  FFMA R15, R49, R0, R15 ;  /* 0x00000000310f7223 */ /* 0x000fe2000000000f */
[--C-:B------:R-:W-:Y:S02]  /*6160*/  HADD2.F32 R2, -RZ, R62.reuse.H0_H0 ;  /* 0x2000003eff027230 */ /* 0x100fe40000004100 */
[----:B------:R-:W-:Y:S01]  /*6170*/  FMUL R27, R47, R27 ;  /* 0x0000001b2f1b7220 */ /* 0x000fe20000400000 */
[----:B------:R-:W-:Y:S01]  /*6180*/  HADD2.F32 R0, -RZ, R62.H1_H1 ;  /* 0x3000003eff007230 */ /* 0x000fe20000004100 */
[----:B------:R-:W-:Y:S01]  /*6190*/  F2FP.F16.F32.PACK_AB R54, R5, R4 ;  /* 0x000000040536723e */ /* 0x000fe200000000ff */
[--C-:B------:R-:W-:Y:S02]  /*61a0*/  HADD2.F32 R3, -RZ, R63.reuse.H0_H0 ;  /* 0x2000003fff037230 */ /* 0x100fe40000004100 */
[C---:B------:R-:W-:Y:S01]  /*61b0*/  FFMA R12, R49.reuse, R2, R12 ;  /* 0x00000002310c7223 */ /* 0x040fe2000000000c */
[--C-:B------:R-:W-:Y:S02]  /*61c0*/  HADD2.F32 R2, -RZ, R68.reuse.H0_H0 ;  /* 0x20000044ff027230 */ /* 0x100fe40000004100 */
[C---:B------:R-:W-:Y:S01]  /*61d0*/  FFMA R13, R49.reuse, R0, R13 ;  /* 0x00000000310d7223 */ /* 0x040fe2000000000d */
[----:B------:R-:W-:Y:S02]  /*61e0*/  HADD2.F32 R0, -RZ, R63.H1_H1 ;  /* 0x3000003fff007230 */ /* 0x000fe40000004100 */
[----:B------:R-:W-:Y:S01]  /*61f0*/  FFMA R14, R49, R3, R14 ;  /* 0x00000003310e7223 */ /* 0x000fe2000000000e */
[----:B------:R-:W-:Y:S01]  /*6200*/  HADD2.F32 R3, -RZ, R68.H1_H1 ;  /* 0x30000044ff037230 */ /* 0x000fe20000004100 */
[----:B------:R-:W-:Y:S01]  /*6210*/  F2FP.F16.F32.PACK_AB R55, R11, R6 ;  /* 0x000000060b37723e */ /* 0x000fe200000000ff */
[----:B------:R-:W-:Y:S01]  /*6220*/  FMUL R31, R47, R31 ;  /* 0x0000001f2f1f7220 */ /* 0x000fe20000400000 */
[C---:B------:R-:W-:Y:S01]  /*6230*/  FFMA R19, R49.reuse, R0, R19 ;  /* 0x0000000031137223 */ /* 0x040fe20000000013 */
[--C-:B------:R-:W-:Y:S02]  /*6240*/  HADD2.F32 R0, -RZ, R69.reuse.H0_H0 ;  /* 0x20000045ff007230 */ /* 0x100fe40000004100 */
[C---:B------:R-:W-:Y:S01]  /*6250*/  FFMA R16, R49.reuse, R2, R16 ;  /* 0x0000000231107223 */ /* 0x040fe20000000010 */
[----:B------:R1:W-:Y:S01]  /*6260*/  STS.128 [R67], R52 ;  /* 0x0000003443007388 */ /* 0x0003e20000000c00 */
[C---:B------:R-:W-:Y:S01]  /*6270*/  FFMA R17, R49.reuse, R3, R17 ;  /* 0x0000000331117223 */ /* 0x040fe20000000011 */
[----:B------:R-:W-:Y:S02]  /*6280*/  HADD2.F32 R2, -RZ, R69.H1_H1 ;  /* 0x30000045ff027230 */ /* 0x000fe40000004100 */
[----:B------:R-:W-:Y:S01]  /*6290*/  FFMA R18, R49, R0, R18 ;  /* 0x0000000031127223 */ /* 0x000fe20000000012 */
[--C-:B------:R-:W-:Y:S01]  /*62a0*/  HADD2.F32 R0, -RZ, R70.reuse.H0_H0 ;  /* 0x20000046ff007230 */ /* 0x100fe20000004100 */
[----:B------:R-:W-:Y:S01]  /*62b0*/  F2FP.F16.F32.PACK_AB R8, R9, R8 ;  /* 0x000000080908723e */ /* 0x000fe200000000ff */
[--C-:B------:R-:W-:Y:S02]  /*62c0*/  HADD2.F32 R3, -RZ, R71.reuse.H0_H0 ;  /* 0x20000047ff037230 */ /* 0x100fe40000004100 */
[C---:B------:R-:W-:Y:S01]  /*62d0*/  FFMA R23, R49.reuse, R2, R23 ;  /* 0x0000000231177223 */ /* 0x040fe20000000017 */
[----:B------:R-:W-:Y:S02]  /*62e0*/  HADD2.F32 R2, -RZ, R70.H1_H1 ;  /* 0x30000046ff027230 */ /* 0x000fe40000004100 */
[----:B------:R-:W-:Y:S01]  /*62f0*/  FFMA R20, R49, R0, R20 ;  /* 0x0000000031147223 */ /* 0x000fe20000000014 */
[----:B------:R-:W-:Y:S01]  /*6300*/  HADD2.F32 R0, -RZ, R71.H1_H1 ;  /* 0x30000047ff007230 */ /* 0x000fe20000004100 */
[----:B------:R-:W-:Y:S01]  /*6310*/  F2FP.F16.F32.PACK_AB R9, R15, R10 ;  /* 0x0000000a0f09723e */ /* 0x000fe200000000ff */
[----:B------:R-:W-:Y:S02]  /*6320*/  HADD2.F32 R4, -RZ, R79.H0_H0 ;  /* 0x2000004fff047230 */ /* 0x000fe40000004100 */
[C---:B------:R-:W-:Y:S01]  /*6330*/  FFMA R21, R49.reuse, R2, R21 ;  /* 0x0000000231157223 */ /* 0x040fe20000000015 */
[C---:B------:R-:W-:Y:S01]  /*6340*/  FFMA R22, R49.reuse, R3, R22 ;  /* 0x0000000331167223 */ /* 0x040fe20000000016 */
[----:B------:R-:W-:Y:S01]  /*6350*/  FFMA R27, R49, R0, R27 ;  /* 0x00000000311b7223 */ /* 0x000fe2000000001b */
[--C-:B------:R-:W-:Y:S01]  /*6360*/  HADD2.F32 R2, -RZ, R76.reuse.H0_H0 ;  /* 0x2000004cff027230 */ /* 0x100fe20000004100 */
[----:B------:R-:W-:Y:S01]  /*6370*/  F2FP.F16.F32.PACK_AB R10, R13, R12 ;  /* 0x0000000c0d0a723e */ /* 0x000fe200000000ff */
[----:B------:R-:W-:Y:S01]  /*6380*/  HADD2.F32 R0, -RZ, R76.H1_H1 ;  /* 0x3000004cff007230 */ /* 0x000fe20000004100 */
[----:B------:R-:W-:Y:S01]  /*6390*/  F2FP.F16.F32.PACK_AB R11, R19, R14 ;  /* 0x0000000e130b723e */ /* 0x000fe200000000ff */
[--C-:B------:R-:W-:Y:S02]  /*63a0*/  HADD2.F32 R3, -RZ, R77.reuse.H0_H0 ;  /* 0x2000004dff037230 */ /* 0x100fe40000004100 */
[C---:B------:R-:W-:Y:S01]  /*63b0*/  FFMA R24, R49.reuse, R2, R24 ;  /* 0x0000000231187223 */ /* 0x040fe20000000018 */
[--C-:B------:R-:W-:Y:S02]  /*63c0*/  HADD2.F32 R2, -RZ, R78.reuse.H0_H0 ;  /* 0x2000004eff027230 */ /* 0x100fe40000004100 */
[C---:B------:R-:W-:Y:S01]  /*63d0*/  FFMA R25, R49.reuse, R0, R25 ;  /* 0x0000000031197223 */ /* 0x040fe20000000019 */
[----:B------:R1:W-:Y:S01]  /*63e0*/  STS.128 [R66+0x10], R8 ;  /* 0x0000100842007388 */ /* 0x0003e20000000c00 */
[----:B------:R-:W-:Y:S02]  /*63f0*/  HADD2.F32 R0, -RZ, R77.H1_H1 ;  /* 0x3000004dff007230 */ /* 0x000fe40000004100 */
[----:B------:R-:W-:Y:S01]  /*6400*/  FFMA R26, R49, R3, R26 ;  /* 0x00000003311a7223 */ /* 0x000fe2000000001a */
[----:B------:R-:W-:Y:S01]  /*6410*/  HADD2.F32 R3, -RZ, R78.H1_H1 ;  /* 0x3000004eff037230 */ /* 0x000fe20000004100 */
[----:B------:R-:W-:Y:S01]  /*6420*/  F2FP.F16.F32.PACK_AB R16, R17, R16 ;  /* 0x000000101110723e */ /* 0x000fe200000000ff */
[----:B------:R-:W-:Y:S01]  /*6430*/  HADD2.F32 R5, -RZ, R79.H1_H1 ;  /* 0x3000004fff057230 */ /* 0x000fe20000004100 */
[----:B------:R-:W-:Y:S01]  /*6440*/  F2FP.F16.F32.PACK_AB R17, R23, R18 ;  /* 0x000000121711723e */ /* 0x000fe200000000ff */
[----:B------:R-:W-:Y:S01]  /*6450*/  FFMA R31, R49, R0, R31 ;  /* 0x00000000311f7223 */ /* 0x000fe2000000001f */
[----:B------:R-:W-:Y:S01]  /*6460*/  FMUL R35, R47, R35 ;  /* 0x000000232f237220 */ /* 0x000fe20000400000 */
[----:B------:R-:W-:Y:S01]  /*6470*/  F2FP.F16.F32.PACK_AB R18, R21, R20 ;  /* 0x000000141512723e */ /* 0x000fe200000000ff */
[----:B------:R-:W-:Y:S01]  /*6480*/  FFMA R28, R49, R2, R28 ;  /* 0x00000002311c7223 */ /* 0x000fe2000000001c */
[----:B------:R-:W-:Y:S01]  /*6490*/  F2FP.F16.F32.PACK_AB R19, R27, R22 ;  /* 0x000000161b13723e */ /* 0x000fe200000000ff */
[C---:B------:R-:W-:Y:S01]  /*64a0*/  FFMA R29, R49.reuse, R3, R29 ;  /* 0x00000003311d7223 */ /* 0x040fe2000000001d */
[C---:B------:R-:W-:Y:S01]  /*64b0*/  FFMA R30, R49.reuse, R4, R30 ;  /* 0x00000004311e7223 */ /* 0x040fe2000000001e */
[----:B------:R-:W-:Y:S01]  /*64c0*/  FFMA R35, R49, R5, R35 ;  /* 0x0000000531237223 */ /* 0x000fe20000000023 */
[----:B------:R-:W-:Y:S01]  /*64d0*/  F2FP.F16.F32.PACK_AB R24, R25, R24 ;  /* 0x000000181918723e */ /* 0x000fe200000000ff */
[----:B------:R1:W-:Y:S01]  /*64e0*/  STS.128 [R65+0x20], R16 ;  /* 0x0000201041007388 */ /* 0x0003e20000000c00 */
[----:B------:R-:W-:Y:S02]  /*64f0*/  F2FP.F16.F32.PACK_AB R25, R31, R26 ;  /* 0x0000001a1f19723e */ /* 0x000fe400000000ff */
[----:B------:R-:W-:Y:S02]  /*6500*/  F2FP.F16.F32.PACK_AB R26, R29, R28 ;  /* 0x0000001c1d1a723e */ /* 0x000fe400000000ff */
[----:B------:R-:W-:Y:S05]  /*6510*/  F2FP.F16.F32.PACK_AB R27, R35, R30 ;  /* 0x0000001e231b723e */ /* 0x000fea00000000ff */
[----:B------:R1:W-:Y:S01]  /*6520*/  STS.128 [R64+0x10], R24 ;  /* 0x0000101840007388 */ /* 0x0003e20000000c00 */
[----:B------:R-:W-:Y:S01]  /*6530*/  @!PT LDS RZ, [RZ] ;  /* 0x00000000fffff984 */ /* 0x000fe20000000800 */
[----:B------:R-:W-:Y:S01]  /*6540*/  @!PT LDS RZ, [RZ] ;  /* 0x00000000fffff984 */ /* 0x000fe20000000800 */
[----:B------:R-:W-:Y:S01]  /*6550*/  @!PT LDS RZ, [RZ] ;  /* 0x00000000fffff984 */ /* 0x000fe20000000800 */
[----:B------:R-:W-:Y:S01]  /*6560*/  @!PT LDS RZ, [RZ] ;  /* 0x00000000fffff984 */ /* 0x000fe20000000800 */
[----:B------:R2:W-:Y:S07]  /*6570*/  MEMBAR.ALL.CTA ;  /* 0x0000000000007992 */ /* 0x0005ee0000008000 */
[----:B--2---:R-:W2:Y:S02]  /*6580*/  FENCE.VIEW.ASYNC.S ;  /* 0x00000000000073c6 */ /* 0x004ea40000000000 */
[----:B--2---:R-:W-:Y:S06]  /*6590*/  BAR.SYNC.DEFER_BLOCKING 0x1, 0x80 ;  /* 0x0042000000007b1d */ /* 0x004fec0000010000 */
[----:B------:R-:W-:Y:S05]  /*65a0*/  @P0 BRA `(.L_x_95) ;  /* 0x00000000001c0947 */ /* 0x000fea0003800000 */
[----:B------:R-:W-:Y:S01]  /*65b0*/  R2UR UR4, R72 ;  /* 0x00000000480472ca */ /* 0x000fe200000e0000 */
[----:B------:R-:W-:Y:S01]  /*65c0*/  UIADD3 UR6, UP0, UPT, UR54, 0x680, URZ ;  /* 0x0000068036067890 */ /* 0x000fe2000ff1e0ff */
[----:B------:R-:W-:Y:S03]  /*65d0*/  UMOV UR43, UR36 ;  /* 0x00000024002b7c82 */ /* 0x000fe60008000000 */
[----:B------:R-:W-:Y:S08]  /*65e0*/  UIADD3.X UR7, UPT, UPT, URZ, UR55, URZ, UP0, !UPT ;  /* 0x00000037ff077290 */ /* 0x000ff000087fe4ff */
[----:B------:R-:W-:Y:S09]  /*65f0*/  UIADD3 UR40, UPT, UPT, UR48, 0x200, UR4 ;  /* 0x0000020030287890 */ /* 0x000ff2000fffe004 */
[----:B------:R2:W-:Y:S02]  /*6600*/  UTMASTG.3D [UR40], [UR6] ;  /* 0x00000028060073b5 */ /* 0x0005e40008010000 */
[----:B--2---:R0:W-:Y:S02]  /*6610*/  UTMACMDFLUSH ;  /* 0x00000000000079b7 */ /* 0x0041e40000000000 */
.L_x_95:
[----:B------:R-:W-:Y:S05]  /*6620*/  BSYNC.RECONVERGENT B0 ;  /* 0x0000000000007941 */ /* 0x000fea0003800200 */
.L_x_94:
[----:B------:R-:W-:Y:S01]  /*6630*/  UIADD3 UR40, UPT, UPT, UR56, 0x1, URZ ;  /* 0x0000000138287890 */ /* 0x000fe2000fffe0ff */
[----:B------:R-:W-:Y:S03]  /*6640*/  BSSY.RECONVERGENT B0, `(.L_x_96) ;  /* 0x0000005000007945 */ /* 0x000fe60003800200 */
[----:B------:R-:W-:Y:S04]  /*6650*/  UISETP.NE.AND UP0, UPT, UR40, 0x3, UPT ;  /* 0x000000032800788c */ /* 0x000fe8000bf05270 */
[----:B------:R-:W-:Y:S01]  /*6660*/  USEL UR43, UR40, URZ, UP0 ;  /* 0x000000ff282b7287 */ /* 0x000fe20008000000 */
[----:B------:R-:W-:Y:S11]  /*6670*/  @P0 BRA `(.L_x_97) ;  /* 0x0000000000040947 */ /* 0x000ff60003800000 */
[----:B------:R-:W-:Y:S04]  /*6680*/  DEPBAR.LE SB0, 0x1 ;  /* 0x000080400000791a */ /* 0x000fe80000000000 */
.L_x_97:
[----:B------:R-:W-:Y:S05]  /*6690*/  BSYNC.RECONVERGENT B0 ;  /* 0x0000000000007941 */ /* 0x000fea0003800200 */
.L_x_96:
[----:B------:R-:W-:Y:S01]  /*66a0*/  BAR.SYNC.DEFER_BLOCKING 0x1, 0x80 ;  /* 0x0042000000007b1d */ /* 0x000fe20000010000 */
[----:B------:R-:W-:Y:S01]  /*66b0*/  ISETP.NE.AND P1, PT, R104, RZ, PT ;  /* 0x000000ff6800720c */ /* 0x000fe20003f25270 */
[----:B------:R-:W-:Y:S01]  /*66c0*/  UISETP.NE.AND UP0, UPT, UR50, URZ, UPT ;  /* 0x000000ff3200728c */ /* 0x000fe2000bf05270 */
[----:B------:R-:W-:Y:S11]  /*66d0*/  LEA R2, R74, UR48, 0x3 ;  /* 0x000000304a027c11 */ /* 0x000ff6000f8e18ff */
[----:B------:R-:W-:Y:S01]  /*66e0*/  @P1 SHF.L.U32 R3, R107, 0x1f, RZ ;  /* 0x0000001f6b031819 */ /* 0x000fe200000006ff */
[----:B------:R-:W-:Y:S06]  /*66f0*/  BRA.U !UP0, `(.L_x_98) ;  /* 0x0000000108247547 */ /* 0x000fec000b800000 */
[----:B------:R-:W-:Y:S01]  /*6700*/  IMAD.U32 R4, RZ, RZ, UR49 ;  /* 0x00000031ff047e24 */ /* 0x000fe2000f8e00ff */
[----:B------:R-:W-:Y:S01]  /*6710*/  MOV R0, UR37 ;  /* 0x0000002500007c02 */ /* 0x000fe20008000f00 */
[----:B------:R-:W-:Y:S03]  /*6720*/  UIADD3 UR49, UPT, UPT, UR49, 0x1, URZ ;  /* 0x0000000131317890 */ /* 0x000fe6000fffe0ff */
[----:B------:R-:W-:Y:S01]  /*6730*/  @P1 LEA R4, R4, UR48, 0x3 ;  /* 0x0000003004041c11 */ /* 0x000fe2000f8e18ff */
[----:B------:R-:W-:Y:S04]  /*6740*/  UISETP.NE.AND UP0, UPT, UR49, 0x3, UPT ;  /* 0x000000033100788c */ /* 0x000fe8000bf05270 */
[----:B------:R-:W-:Y:S01]  /*6750*/  @P1 VIADD R4, R4, 0x58 ;  /* 0x0000005804041836 */ /* 0x000fe20000000000 */
[----:B------:R-:W-:Y:S04]  /*6760*/  USEL UR49, UR49, URZ, UP0 ;  /* 0x000000ff31317287 */ /* 0x000fe80008000000 */
[----:B------:R-:W-:Y:S04]  /*6770*/  @P1 PRMT R0, R0, 0x654, R4 ;  /* 0x0000065400001816 */ /* 0x000fe80000000004 */
[----:B------:R2:W-:Y:S04]  /*6780*/  @P1 SYNCS.ARRIVE.TRANS64.RED.A1T0 RZ, [R0+URZ], RZ ;  /* 0x000000ff00ff19a7 */ /* 0x0005e800081004ff */
.L_x_98:
[----:B------:R-:W4:Y:S01]  /*6790*/  @P1 SYNCS.PHASECHK.TRANS64.TRYWAIT P0, [R2+URZ+0x40], R3 ;  /* 0x00004003020015a7 */ /* 0x000f2200080011ff */
[----:B------:R-:W-:Y:S01]  /*67a0*/  BSSY B1, `(.L_x_99) ;  /* 0x0000015000017945 */ /* 0x000fe20003800000 */
[----:B----4-:R-:W-:Y:S03]  /*67b0*/  @P1 SEL R75, RZ, 0x1, !P0 ;  /* 0x00000001ff4b1807 */ /* 0x010fe60004000000 */
[----:B------:R-:W-:Y:S05]  /*67c0*/  @!P1 BRA `(.L_x_100) ;  /* 0x0000000000489947 */ /* 0x000fea0003800000 */
[----:B------:R-:W-:Y:S01]  /*67d0*/  ISETP.NE.AND P1, PT, R108, RZ, PT ;  /* 0x000000ff6c00720c */ /* 0x000fe20003f25270 */
[----:B------:R-:W-:Y:S01]  /*67e0*/  BSSY B0, `(.L_x_101) ;  /* 0x000000a000007945 */ /* 0x000fe20003800000 */
[----:B------:R-:W-:Y:S11]  /*67f0*/  ISETP.NE.AND P0, PT, R75, RZ, PT ;  /* 0x000000ff4b00720c */ /* 0x000ff60003f05270 */
[----:B------:R-:W-:Y:S04]  /*6800*/  @P1 IMAD R74, R74, 0x2000, R99 ;  /* 0x000020004a4a1824 */ /* 0x000fe800078e0263 */
[----:B------:R-:W-:Y:S01]  /*6810*/  @P1 IMAD.IADD R4, R106, 0x1, R74 ;  /* 0x000000016a041824 */ /* 0x000fe200078e024a */
[----:B------:R-:W-:Y:S03]  /*6820*/  @P1 IADD3 R3, PT, PT, R105, R74, RZ ;  /* 0x0000004a69031210 */ /* 0x000fe60007ffe0ff */
[----:B--2---:R-:W-:Y:S01]  /*6830*/  @P1 IMAD.IADD R0, R98, 0x1, R4 ;  /* 0x0000000162001824 */ /* 0x004fe200078e0204 */
[----:B------:R-:W-:Y:S06]  /*6840*/  @P0 BRA `(.L_x_102) ;  /* 0x00000000000c0947 */ /* 0x000fec0003800000 */
[----:B------:R-:W-:Y:S04]  /*6850*/  SHF.L.U32 R107, R107, 0x1f, RZ ;  /* 0x0000001f6b6b7819 */ /* 0x000fe800000006ff */
[----:B------:R-:W2:Y:S02]  /*6860*/  SYNCS.PHASECHK.TRANS64.TRYWAIT P0, [R2+URZ+0x40], R107 ;  /* 0x0000406b020075a7 */ /* 0x000ea400080011ff */
[----:B--2---:R-:W-:Y:S05]  /*6870*/  @!P0 BRA `(.L_x_103) ;  /* 0x0000001800288947 */ /* 0x004fea0003800000 */
.L_x_102:
[----:B------:R-:W-:Y:S05]  /*6880*/  BSYNC B0 ;  /* 0x0000000000007941 */ /* 0x000fea0003800000 */
.L_x_101:
[----:B------:R-:W-:Y:S11]  /*6890*/  ISETP.NE.AND P0, PT, R108, RZ, PT ;  /* 0x000000ff6c00720c */ /* 0x000ff60003f05270 */
[----:B------:R-:W-:Y:S02]  /*68a0*/  @!UPT UIADD3 URZ, UPT, UPT, URZ, URZ, URZ ;  /* 0x000000fffffff290 */ /* 0x000fe4000fffe0ff */
[----:B------:R4:W1:Y:S04]  /*68b0*/  @P0 LDS.128 R56, [R74] ;  /* 0x000000004a380984 */ /* 0x0008680000000c00 */
[----:B------:R4:W1:Y:S04]  /*68c0*/  @P0 LDS.128 R68, [R3+0x20] ;  /* 0x0000200003440984 */ /* 0x0008680000000c00 */
[----:B------:R4:W1:Y:S04]  /*68d0*/  @P0 LDS.128 R60, [R4+0x10] ;  /* 0x00001000043c0984 */ /* 0x0008680000000c00 */
[----:B------:R4:W1:Y:S02]  /*68e0*/  @P0 LDS.128 R76, [R0+0x10] ;  /* 0x00001000004c0984 */ /* 0x0008640000000c00 */
.L_x_100:
[----:B------:R-:W-:Y:S05]  /*68f0*/  BSYNC B1 ;  /* 0x0000000000017941 */ /* 0x000fea0003800000 */
.L_x_99:
[----:B--2-4-:R-:W-:Y:S05]  /*6900*/  VIADD R0, R48, 0x20 ;  /* 0x0000002030007836 */ /* 0x014fea0000000000 */
[----:B------:R-:W-:Y:S04]  /*6910*/  SHF.R.U32.HI R0, RZ, 0x15, R0 ;  /* 0x00000015ff007819 */ /* 0x000fe80000011600 */
[----:B------:R-:W-:Y:S11]  /*6920*/  LOP3.LUT P0, RZ, R0, 0x3, R92, 0x48, !PT ;  /* 0x0000000300ff7812 */ /* 0x000ff6000780485c */
[----:B------:R-:W-:Y:S02]  /*6930*/  @!UPT UIADD3 URZ, UPT, UPT, URZ, URZ, URZ ;  /* 0x000000fffffff290 */ /* 0x000fe4000fffe0ff */
[----:B------:R-:W-:Y:S05]  /*6940*/  @!P0 BRA `(.L_x_104) ;  /* 0x0000000000408947 */ /* 0x000fea0003800000 */
[----:B------:R-:W2:Y:S01]  /*6950*/  LDCU.64 UR8, c[0x4][0x70] ;  /* 0x01000e00ff0877ac */ /* 0x000ea20008000a00 */
[----:B------:R-:W-:Y:S01]  /*6960*/  MOV R3, 0x0 ;  /* 0x0000000000037802 */ /* 0x000fe20000000f00 */
[----:B------:R-:W-:Y:S02]  /*6970*/  HFMA2 R12, -RZ, RZ, 0, 5.9604644775390625e-08 ;  /* 0x00000001ff0c7431 */ /* 0x000fe400000001ff */
[----:B-1----:R-:W-:Y:S02]  /*6980*/  IMAD.MOV.U32 R8, RZ, RZ, 0x192 ;  /* 0x00000192ff087424 */ /* 0x002fe400078e00ff */
[----:B------:R-:W-:Y:S01]  /*6990*/  IMAD.MOV.U32 R13, RZ, RZ, RZ ;  /* 0x000000ffff0d7224 */ /* 0x000fe200078e00ff */
[----:B------:R-:W1:Y:S01]  /*69a0*/  LDCU.64 UR6, c[0x4][0x78] ;  /* 0x01000f00ff0677ac */ /* 0x000e620008000a00 */
[----:B------:R-:W4:Y:S01]  /*69b0*/  LDC.64 R2, c[0x4][R3] ;  /* 0x0100000003027b82 */ /* 0x000f220000000a00 */
[----:B------:R-:W5:Y:S01]  /*69c0*/  LDCU.64 UR4, c[0x4][0x10] ;  /* 0x01000200ff0477ac */ /* 0x000f620008000a00 */
[----:B--2---:R-:W-:Y:S01]  /*69d0*/  MOV R5, UR9 ;  /* 0x0000000900057c02 */ /* 0x004fe20008000f00 */
[----:B------:R-:W-:Y:S01]  /*69e0*/  IMAD.U32 R4, RZ, RZ, UR8 ;  /* 0x00000008ff047e24 */ /* 0x000fe2000f8e00ff */
[----:B-1----:R-:W-:Y:S01]  /*69f0*/  MOV R7, UR7 ;  /* 0x0000000700077c02 */ /* 0x002fe20008000f00 */
[----:B------:R-:W-:Y:S01]  /*6a00*/  IMAD.U32 R6, RZ, RZ, UR6 ;  /* 0x00000006ff067e24 */ /* 0x000fe2000f8e00ff */
[----:B-----5:R-:W-:Y:S01]  /*6a10*/  MOV R11, UR5 ;  /* 0x00000005000b7c02 */ /* 0x020fe20008000f00 */
[----:B------:R-:W-:Y:S02]  /*6a20*/  IMAD.U32 R10, RZ, RZ, UR4 ;  /* 0x00000004ff0a7e24 */ /* 0x000fe4000f8e00ff */
[----:B------:R-:W-:Y:S07]  /*6a30*/  LEPC R20, `(.L_x_104) ;  /* 0x000000001014794e */ /* 0x000fee0000000000 */
[----:B---34-:R-:W-:Y:S05]  /*6a40*/  CALL.ABS.NOINC R2 ;  /* 0x0000000002007343 */ /* 0x018fea0003c00000 */
.L_x_104:
[----:B------:R-:W-:Y:S01]  /*6a50*/  ISETP.NE.AND P0, PT, R100, RZ, PT ;  /* 0x000000ff6400720c */ /* 0x000fe20003f05270 */
[----:B------:R-:W-:Y:S05]  /*6a60*/  WARPSYNC.ALL ;  /* 0x0000000000007948 */ /* 0x000fea0003800000 */
[----:B------:R-:W-:Y:S01]  /*6a70*/  R2UR UR4, R48 ;  /* 0x00000000300472ca */ /* 0x000fe200000e0000 */
[--C-:B-1----:R-:W-:Y:S01]  /*6a80*/  HADD2.F32 R0, -RZ, R56.reuse.H0_H0 ;  /* 0x20000038ff007230 */ /* 0x102fe20000004100 */
[----:B------:R-:W-:Y:S01]  /*6a90*/  R2UR UR5, R73 ;  /* 0x00000000490572ca */ /* 0x000fe200000e0000 */
[----:B------:R-:W-:Y:S01]  /*6aa0*/  HADD2.F32 R2, -RZ, R56.H1_H1 ;  /* 0x30000038ff027230 */ /* 0x000fe20000004100 */
[----:B------:R-:W-:Y:S01]  /*6ab0*/  USHF.L.U32 UR8, UR43, 0xd, URZ ;  /* 0x0000000d2b087899 */ /* 0x000fe200080006ff */
[--C-:B------:R-:W-:Y:S01]  /*6ac0*/  HADD2.F32 R3, -RZ, R57.reuse.H0_H0 ;  /* 0x20000039ff037230 */ /* 0x100fe20000004100 */
[----:B------:R-:W-:Y:S01]  /*6ad0*/  BSSY.RECONVERGENT B0, `(.L_x_105) ;  /* 0x000008b000007945 */ /* 0x000fe20003800200 */
[----:B------:R-:W-:Y:S02]  /*6ae0*/  HADD2.F32 R48, -RZ, R57.H1_H1 ;  /* 0x30000039ff307230 */ /* 0x000fe40000004100 */
[--C-:B------:R-:W-:Y:S02]  /*6af0*/  HADD2.F32 R50, -RZ, R58.reuse.H0_H0 ;  /* 0x2000003aff327230 */ /* 0x100fe40000004100 */
[----:B------:R-:W-:Y:S02]  /*6b00*/  HADD2.F32 R51, -RZ, R58.H1_H1 ;  /* 0x3000003aff337230 */ /* 0x000fe40000004100 */
[----:B------:R-:W1:Y:S01]  /*6b10*/  LDTM.x32 R4, tmem[UR4+0x20] ;  /* 0x00002004000479ee */ /* 0x000e6200082c0000 */
[----:B------:R-:W-:Y:S01]  /*6b20*/  NOP ;  /* 0x0000000000007918 */ /* 0x000fe20000000000 */
[----:B------:R-:W-:Y:S01]  /*6b30*/  UIADD3 UR5, UPT, UPT, UR5, 0xc0, URZ ;  /* 0x000000c005057890 */ /* 0x000fe2000fffe0ff */
[--C-:B------:R-:W-:Y:S02]  /*6b40*/  HADD2.F32 R52, -RZ, R59.reuse.H0_H0 ;  /* 0x2000003bff347230 */ /* 0x100fe40000004100 */
[----:B------:R-:W-:Y:S01]  /*6b50*/  HADD2.F32 R53, -RZ, R59.H1_H1 ;  /* 0x3000003bff357230 */ /* 0x000fe20000004100 */
[----:B------:R-:W-:Y:S01]  /*6b60*/  UPRMT UR5, UR37, 0x654, UR5 ;  /* 0x0000065425057896 */ /* 0x000fe20008000005 */
[--C-:B------:R-:W-:Y:S02]  /*6b70*/  HADD2.F32 R54, -RZ, R60.reuse.H0_H0 ;  /* 0x2000003cff367230 */ /* 0x100fe40000004100 */
[----:B------:R-:W-:Y:S02]  /*6b80*/  HADD2.F32 R55, -RZ, R60.H1_H1 ;  /* 0x3000003cff377230 */ /* 0x000fe40000004100 */
[--C-:B------:R-:W-:Y:S02]  /*6b90*/  HADD2.F32 R56, -RZ, R61.reuse.H0_H0 ;  /* 0x2000003dff387230 */ /* 0x100fe40000004100 */
[----:B------:R-:W-:Y:S02]  /*6ba0*/  HADD2.F32 R57, -RZ, R61.H1_H1 ;  /* 0x3000003dff397230 */ /* 0x000fe40000004100 */
[----:B-1----:R-:W-:Y:S01]  /*6bb0*/  SYNCS.ARRIVE.TRANS64.RED.A1T0 RZ, [UR5], RZ ;  /* 0x000000ffffff79a7 */ /* 0x002fe20008100405 */
[--C-:B------:R-:W-:Y:S02]  /*6bc0*/  HADD2.F32 R58, -RZ, R62.reuse.H0_H0 ;  /* 0x2000003eff3a7230 */ /* 0x100fe40000004100 */
[----:B------:R-:W-:Y:S02]  /*6bd0*/  HADD2.F32 R59, -RZ, R62.H1_H1 ;  /* 0x3000003eff3b7230 */ /* 0x000fe40000004100 */
[--C-:B------:R-:W-:Y:S02]  /*6be0*/  HADD2.F32 R60, -RZ, R63.reuse.H0_H0 ;  /* 0x2000003fff3c7230 */ /* 0x100fe40000004100 */
[----:B------:R-:W-:Y:S02]  /*6bf0*/  HADD2.F32 R61, -RZ, R63.H1_H1 ;  /* 0x3000003fff3d7230 */ /* 0x000fe40000004100 */
[C---:B------:R-:W-:Y:S01]  /*6c00*/  FMUL R4, R47.reuse, R4 ;  /* 0x000000042f047220 */ /* 0x040fe20000400000 */
[C---:B------:R-:W-:Y:S01]  /*6c10*/  FMUL R5, R47.reuse, R5 ;  /* 0x000000052f057220 */ /* 0x040fe20000400000 */
[C---:B------:R-:W-:Y:S01]  /*6c20*/  FMUL R6, R47.reuse, R6 ;  /* 0x000000062f067220 */ /* 0x040fe20000400000 */
[----:B------:R-:W-:Y:S01]  /*6c30*/  FMUL R7, R47, R7 ;  /* 0x000000072f077220 */ /* 0x000fe20000400000 */
[C---:B------:R-:W-:Y:S01]  /*6c40*/  FFMA R4, R49.reuse, R0, R4 ;  /* 0x0000000031047223 */ /* 0x040fe20000000004 */
[C---:B------:R-:W-:Y:S01]  /*6c50*/  FFMA R5, R49.reuse, R2, R5 ;  /* 0x0000000231057223 */ /* 0x040fe20000000005 */
[C---:B------:R-:W-:Y:S01]  /*6c60*/  FFMA R6, R49.reuse, R3, R6 ;  /* 0x0000000331067223 */ /* 0x040fe20000000006 */
[----:B------:R-:W-:Y:S01]  /*6c70*/  FFMA R7, R49, R48, R7 ;  /* 0x0000003031077223 */ /* 0x000fe20000000007 */
[C---:B------:R-:W-:Y:S01]  /*6c80*/  FMUL R8, R47.reuse, R8 ;  /* 0x000000082f087220 */ /* 0x040fe20000400000 */
[----:B------:R-:W-:Y:S01]  /*6c90*/  FMUL R9, R47, R9 ;  /* 0x000000092f097220 */ /* 0x000fe20000400000 */
[----:B------:R-:W-:Y:S01]  /*6ca0*/  F2FP.F16.F32.PACK_AB R4, R5, R4 ;  /* 0x000000040504723e */ /* 0x000fe200000000ff */
[----:B------:R-:W-:Y:S01]  /*6cb0*/  FMUL R0, R47, R10 ;  /* 0x0000000a2f007220 */ /* 0x000fe20000400000 */
[----:B------:R-:W-:Y:S01]  /*6cc0*/  F2FP.F16.F32.PACK_AB R5, R7, R6 ;  /* 0x000000060705723e */ /* 0x000fe200000000ff */
[C---:B------:R-:W-:Y:S01]  /*6cd0*/  FFMA R8, R49.reuse, R50, R8 ;  /* 0x0000003231087223 */ /* 0x040fe20000000008 */
[C---:B------:R-:W-:Y:S01]  /*6ce0*/  FFMA R9, R49.reuse, R51, R9 ;  /* 0x0000003331097223 */ /* 0x040fe20000000009 */
[----:B------:R-:W-:Y:S01]  /*6cf0*/  FFMA R0, R49, R52, R0 ;  /* 0x0000003431007223 */ /* 0x000fe20000000000 */
[C---:B------:R-:W-:Y:S01]  /*6d00*/  FMUL R2, R47.reuse, R11 ;  /* 0x0000000b2f027220 */ /* 0x040fe20000400000 */
[C---:B------:R-:W-:Y:S01]  /*6d10*/  FMUL R3, R47.reuse, R12 ;  /* 0x0000000c2f037220 */ /* 0x040fe20000400000 */
[----:B------:R-:W-:Y:S01]  /*6d20*/  FMUL R10, R47, R13 ;  /* 0x0000000d2f0a7220 */ /* 0x000fe20000400000 */
[----:B------:R-:W-:Y:S01]  /*6d30*/  F2FP.F16.F32.PACK_AB R6, R9, R8 ;  /* 0x000000080906723e */ /* 0x000fe200000000ff */
[C---:B------:R-:W-:Y:S01]  /*6d40*/  FFMA R2, R49.reuse, R53, R2 ;  /* 0x0000003531027223 */ /* 0x040fe20000000002 */
[C---:B------:R-:W-:Y:S01]  /*6d50*/  FFMA R3, R49.reuse, R54, R3 ;  /* 0x0000003631037223 */ /* 0x040fe20000000003 */
[----:B------:R-:W-:Y:S01]  /*6d60*/  FFMA R10, R49, R55, R10 ;  /* 0x00000037310a7223 */ /* 0x000fe2000000000a */
[C---:B------:R-:W-:Y:S01]  /*6d70*/  FMUL R11, R47.reuse, R14 ;  /* 0x0000000e2f0b7220 */ /* 0x040fe20000400000 */
[C---:B------:R-:W-:Y:S01]  /*6d80*/  FMUL R15, R47.reuse, R15 ;  /* 0x0000000f2f0f7220 */ /* 0x040fe20000400000 */
[C---:B------:R-:W-:Y:S01]  /*6d90*/  FMUL R12, R47.reuse, R16 ;  /* 0x000000102f0c7220 */ /* 0x040fe20000400000 */
[----:B------:R-:W-:Y:S01]  /*6da0*/  FMUL R13, R47, R17 ;  /* 0x000000112f0d7220 */ /* 0x000fe20000400000 */
[----:B------:R-:W-:Y:S01]  /*6db0*/  FFMA R11, R49, R56, R11 ;  /* 0x00000038310b7223 */ /* 0x000fe2000000000b */
[----:B------:R-:W-:Y:S01]  /*6dc0*/  FMUL R14, R47, R18 ;  /* 0x000000122f0e7220 */ /* 0x000fe20000400000 */
[----:B------:R-:W-:Y:S01]  /*6dd0*/  FFMA R15, R49, R57, R15 ;  /* 0x00000039310f7223 */ /* 0x000fe2000000000f */
[--C-:B------:R-:W-:Y:S02]  /*6de0*/  HADD2.F32 R62, -RZ, R68.reuse.H0_H0 ;  /* 0x20000044ff3e7230 */ /* 0x100fe40000004100 */
[----:B------:R-:W-:Y:S01]  /*6df0*/  FMUL R19, R47, R19 ;  /* 0x000000132f137220 */ /* 0x000fe20000400000 */
[----:B------:R-:W-:Y:S01]  /*6e00*/  F2FP.F16.F32.PACK_AB R7, R2, R0 ;  /* 0x000000000207723e */ /* 0x000fe200000000ff */
[----:B------:R-:W-:Y:S01]  /*6e10*/  FFMA R12, R49, R58, R12 ;  /* 0x0000003a310c7223 */ /* 0x000fe2000000000c */
[----:B------:R-:W-:Y:S02]  /*6e20*/  HADD2.F32 R63, -RZ, R68.H1_H1 ;  /* 0x30000044ff3f7230 */ /* 0x000fe40000004100 */
[----:B------:R-:W-:Y:S01]  /*6e30*/  FMUL R16, R47, R20 ;  /* 0x000000142f107220 */ /* 0x000fe20000400000 */
[----:B------:R-:W-:Y:S01]  /*6e40*/  FFMA R13, R49, R59, R13 ;  /* 0x0000003b310d7223 */ /* 0x000fe2000000000d */
[----:B------:R1:W-:Y:S01]  /*6e50*/  STS.128 [R99+UR8], R4 ;  /* 0x0000000463007988 */ /* 0x0003e20008000c08 */
[--C-:B---3--:R-:W-:Y:S02]  /*6e60*/  HADD2.F32 R64, -RZ, R69.reuse.H0_H0 ;  /* 0x20000045ff407230 */ /* 0x108fe40000004100 */
[----:B------:R-:W-:Y:S01]  /*6e70*/  FMUL R17, R47, R21 ;  /* 0x000000152f117220 */ /* 0x000fe20000400000 */
[----:B------:R-:W-:Y:S01]  /*6e80*/  FFMA R14, R49, R60, R14 ;  /* 0x0000003c310e7223 */ /* 0x000fe2000000000e */
[----:B------:R-:W-:Y:S02]  /*6e90*/  HADD2.F32 R65, -RZ, R69.H1_H1 ;  /* 0x30000045ff417230 */ /* 0x000fe40000004100 */
[----:B------:R-:W-:Y:S01]  /*6ea0*/  FMUL R18, R47, R22 ;  /* 0x000000162f127220 */ /* 0x000fe20000400000 */
[----:B------:R-:W-:Y:S01]  /*6eb0*/  FFMA R19, R49, R61, R19 ;  /* 0x0000003d31137223 */ /* 0x000fe20000000013 */
[----:B------:R-:W-:Y:S02]  /*6ec0*/  HADD2.F32 R66, -RZ, R70.H0_H0 ;  /* 0x20000046ff427230 */ /* 0x000fe40000004100 */
[----:B------:R-:W-:Y:S01]  /*6ed0*/  FMUL R23, R47, R23 ;  /* 0x000000172f177220 */ /* 0x000fe20000400000 */
[--C-:B------:R-:W-:Y:S02]  /*6ee0*/  HADD2.F32 R74, -RZ, R78.reuse.H0_H0 ;  /* 0x2000004eff4a7230 */ /* 0x100fe40000004100 */
[----:B------:R-:W-:Y:S01]  /*6ef0*/  FFMA R16, R49, R62, R16 ;  /* 0x0000003e31107223 */ /* 0x000fe20000000010 */
[----:B------:R-:W-:Y:S01]  /*6f00*/  HADD2.F32 R75, -RZ, R78.H1_H1 ;  /* 0x3000004eff4b7230 */ /* 0x000fe20000004100 */
[----:B------:R-:W-:Y:S01]  /*6f10*/  IADD3 R78, PT, PT, R99, UR8, RZ ;  /* 0x00000008634e7c10 */ /* 0x000fe2000fffe0ff */
[----:B------:R-:W-:Y:S02]  /*6f20*/  HADD2.F32 R67, -RZ, R70.H1_H1 ;  /* 0x30000046ff437230 */ /* 0x000fe40000004100 */
[----:B------:R-:W-:Y:S01]  /*6f30*/  FMUL R20, R47, R24 ;  /* 0x000000182f147220 */ /* 0x000fe20000400000 */
[----:B------:R-:W-:Y:S01]  /*6f40*/  FFMA R17, R49, R63, R17 ;  /* 0x0000003f31117223 */ /* 0x000fe20000000011 */
[--C-:B------:R-:W-:Y:S02]  /*6f50*/  HADD2.F32 R68, -RZ, R71.reuse.H0_H0 ;  /* 0x20000047ff447230 */ /* 0x100fe40000004100 */
[----:B------:R-:W-:Y:S01]  /*6f60*/  FMUL R21, R47, R25 ;  /* 0x000000192f157220 */ /* 0x000fe20000400000 */
[----:B------:R-:W-:Y:S01]  /*6f70*/  FFMA R18, R49, R64, R18 ;  /* 0x0000004031127223 */ /* 0x000fe20000000012 */
[----:B------:R-:W-:Y:S02]  /*6f80*/  HADD2.F32 R69, -RZ, R71.H1_H1 ;  /* 0x30000047ff457230 */ /* 0x000fe40000004100 */
[----:B------:R-:W-:Y:S01]  /*6f90*/  FMUL R22, R47, R26 ;  /* 0x0000001a2f167220 */ /* 0x000fe20000400000 */
[----:B------:R-:W-:Y:S01]  /*6fa0*/  F2FP.F16.F32.PACK_AB R8, R10, R3 ;  /* 0x000000030a08723e */ /* 0x000fe200000000ff */
[----:B------:R-:W-:Y:S01]  /*6fb0*/  FFMA R23, R49, R65, R23 ;  /* 0x0000004131177223 */ /* 0x000fe20000000017 */
[----:B------:R-:W-:Y:S01]  /*6fc0*/  F2FP.F16.F32.PACK_AB R9, R15, R11 ;  /* 0x0000000b0f09723e */ /* 0x000fe200000000ff */
[--C-:B------:R-:W-:Y:S02]  /*6fd0*/  HADD2.F32 R70, -RZ, R76.reuse.H0_H0 ;  /* 0x2000004cff467230 */ /* 0x100fe40000004100 */
[----:B------:R-:W-:Y:S01]  /*6fe0*/  FMUL R27, R47, R27 ;  /* 0x0000001b2f1b7220 */ /* 0x000fe20000400000 */
[----:B------:R-:W-:Y:S01]  /*6ff0*/  IADD3 R106, PT, PT, R106, R78, RZ ;  /* 0x0000004e6a6a7210 */ /* 0x000fe20007ffe0ff */
[----:B------:R-:W-:Y:S01]  /*7000*/  FFMA R20, R49, R66, R20 ;  /* 0x0000004231147223 */ /* 0x000fe20000000014 */
[----:B------:R-:W-:Y:S01]  /*7010*/  F2FP.F16.F32.PACK_AB R10, R13, R12 ;  /* 0x0000000c0d0a723e */ /* 0x000fe200000000ff */
[----:B------:R-:W-:Y:S01]  /*7020*/  HADD2.F32 R71, -RZ, R76.H1_H1 ;  /* 0x3000004cff477230 */ /* 0x000fe20000004100 */
[----:B------:R-:W-:Y:S01]  /*7030*/  F2FP.F16.F32.PACK_AB R11, R19, R14 ;  /* 0x0000000e130b723e */ /* 0x000fe200000000ff */
[----:B------:R-:W-:Y:S01]  /*7040*/  FMUL R24, R47, R28 ;  /* 0x0000001c2f187220 */ /* 0x000fe20000400000 */
[----:B------:R-:W-:Y:S01]  /*7050*/  FFMA R21, R49, R67, R21 ;  /* 0x0000004331157223 */ /* 0x000fe20000000015 */
[--C-:B------:R-:W-:Y:S02]  /*7060*/  HADD2.F32 R72, -RZ, R77.reuse.H0_H0 ;  /* 0x2000004dff487230 */ /* 0x100fe40000004100 */
[----:B------:R-:W-:Y:S01]  /*7070*/  FMUL R25, R47, R29 ;  /* 0x0000001d2f197220 */ /* 0x000fe20000400000 */
[----:B------:R1:W-:Y:S01]  /*7080*/  STS.128 [R106+0x10], R8 ;  /* 0x000010086a007388 */ /* 0x0003e20000000c00 */
[----:B------:R-:W-:Y:S01]  /*7090*/  FFMA R22, R49, R68, R22 ;  /* 0x0000004431167223 */ /* 0x000fe20000000016 */
[----:B------:R-:W-:Y:S02]  /*70a0*/  HADD2.F32 R73, -RZ, R77.H1_H1 ;  /* 0x3000004dff497230 */ /* 0x000fe40000004100 */
[----:B------:R-:W-:Y:S01]  /*70b0*/  FMUL R26, R47, R30 ;  /* 0x0000001e2f1a7220 */ /* 0x000fe20000400000 */
[----:B------:R-:W-:Y:S01]  /*70c0*/  FFMA R27, R49, R69, R27 ;  /* 0x00000045311b7223 */ /* 0x000fe2000000001b */
        /* <DEDUP_REMOVED lines=10> */
[----:B------:R-:W-:Y:S01]  /*7170*/  F2FP.F16.F32.PACK_AB R17, R23, R18 ;  /* 0x000000121711723e */ /* 0x000fe200000000ff */
[----:B------:R-:W-:Y:S01]  /*7180*/  FFMA R31, R49, R73, R31 ;  /* 0x00000049311f7223 */ /* 0x000fe2000000001f */
[----:B------:R-:W-:Y:S01]  /*7190*/  FMUL R35, R47, R35 ;  /* 0x000000232f237220 */ /* 0x000fe20000400000 */
[----:B------:R-:W-:Y:S01]  /*71a0*/  IADD3 R105, PT, PT, R105, R78, RZ ;  /* 0x0000004e69697210 */ /* 0x000fe20007ffe0ff */
[----:B------:R-:W-:Y:S01]  /*71b0*/  FFMA R28, R49, R74, R28 ;  /* 0x0000004a311c7223 */ /* 0x000fe2000000001c */
[----:B------:R-:W-:Y:S01]  /*71c0*/  F2FP.F16.F32.PACK_AB R18, R21, R20 ;  /* 0x000000141512723e */ /* 0x000fe200000000ff */
[----:B------:R-:W-:Y:S01]  /*71d0*/  FFMA R29, R49, R75, R29 ;  /* 0x0000004b311d7223 */ /* 0x000fe2000000001d */
[----:B------:R-:W-:Y:S01]  /*71e0*/  F2FP.F16.F32.PACK_AB R19, R27, R22 ;  /* 0x000000161b13723e */ /* 0x000fe200000000ff */
[C---:B------:R-:W-:Y:S01]  /*71f0*/  FFMA R30, R49.reuse, R76, R30 ;  /* 0x0000004c311e7223 */ /* 0x040fe2000000001e */
[----:B------:R-:W-:Y:S01]  /*7200*/  FFMA R35, R49, R77, R35 ;  /* 0x0000004d31237223 */ /* 0x000fe20000000023 */
[----:B------:R-:W-:Y:S02]  /*7210*/  F2FP.F16.F32.PACK_AB R24, R25, R24 ;  /* 0x000000181918723e */ /* 0x000fe400000000ff */
[----:B------:R1:W-:Y:S01]  /*7220*/  STS.128 [R105+0x20], R16 ;  /* 0x0000201069007388 */ /* 0x0003e20000000c00 */
[----:B------:R-:W-:Y:S02]  /*7230*/  F2FP.F16.F32.PACK_AB R25, R31, R26 ;  /* 0x0000001a1f19723e */ /* 0x000fe400000000ff */
[----:B------:R-:W-:Y:S02]  /*7240*/  F2FP.F16.F32.PACK_AB R26, R29, R28 ;  /* 0x0000001c1d1a723e */ /* 0x000fe400000000ff */
[----:B------:R-:W-:Y:S02]  /*7250*/  F2FP.F16.F32.PACK_AB R27, R35, R30 ;  /* 0x0000001e231b723e */ /* 0x000fe400000000ff */
[----:B------:R-:W-:Y:S05]  /*7260*/  IADD3 R0, PT, PT, R98, R106, RZ ;  /* 0x0000006a62007210 */ /* 0x000fea0007ffe0ff */
        /* <DEDUP_REMOVED lines=9> */
[----:B------:R-:W-:Y:S02]  /*7300*/  UIADD3 UR10, UP0, UPT, UR54, 0x680, URZ ;  /* 0x00000680360a7890 */ /* 0x000fe4000ff1e0ff */
[----:B------:R-:W-:Y:S02]  /*7310*/  UIADD3 UR5, UPT, UPT, UR41, 0x20, URZ ;  /* 0x0000002029057890 */ /* 0x000fe4000fffe0ff */
[----:B------:R-:W-:Y:S02]  /*7320*/  UIADD3 UR4, UPT, UPT, UR48, 0x200, UR8 ;  /* 0x0000020030047890 */ /* 0x000fe4000fffe008 */
[----:B------:R-:W-:Y:S01]  /*7330*/  UIADD3.X UR11, UPT, UPT, URZ, UR55, URZ, UP0, !UPT ;  /* 0x00000037ff0b7290 */ /* 0x000fe200087fe4ff */
[----:B------:R-:W-:Y:S01]  /*7340*/  UMOV UR6, UR42 ;  /* 0x0000002a00067c82 */ /* 0x000fe20008000000 */
[----:B------:R-:W-:Y:S07]  /*7350*/  UMOV UR7, UR36 ;  /* 0x0000002400077c82 */ /* 0x000fee0008000000 */
[----:B------:R2:W-:Y:S02]  /*7360*/  UTMASTG.3D [UR4], [UR10] ;  /* 0x000000040a0073b5 */ /* 0x0005e40008010000 */
[----:B--2---:R0:W-:Y:S02]  /*7370*/  UTMACMDFLUSH ;  /* 0x00000000000079b7 */ /* 0x0041e40000000000 */
.L_x_106:
[----:B------:R-:W-:Y:S05]  /*7380*/  BSYNC.RECONVERGENT B0 ;  /* 0x0000000000007941 */ /* 0x000fea0003800200 */
.L_x_105:
[----:B------:R-:W-:Y:S01]  /*7390*/  UIADD3 UR43, UPT, UPT, UR43, 0x1, URZ ;  /* 0x000000012b2b7890 */ /* 0x000fe2000fffe0ff */
[----:B------:R-:W-:Y:S03]  /*73a0*/  BSSY.RECONVERGENT B0, `(.L_x_107) ;  /* 0x0000008000007945 */ /* 0x000fe60003800200 */
[----:B------:R-:W-:Y:S04]  /*73b0*/  UISETP.NE.AND UP0, UPT, UR43, 0x3, UPT ;  /* 0x000000032b00788c */ /* 0x000fe8000bf05270 */
[----:B------:R-:W-:Y:S02]  /*73c0*/  UISETP.EQ.XOR UP1, UPT, UR40, 0x3, !UP0 ;  /* 0x000000032800788c */ /* 0x000fe4000c722a70 */
[----:B------:R-:W-:Y:S02]  /*73d0*/  USEL UR56, UR43, URZ, UP0 ;  /* 0x000000ff2b387287 */ /* 0x000fe40008000000 */
[----:B------:R-:W-:Y:S04]  /*73e0*/  USEL UR4, URZ, 0x1, !UP1 ;  /* 0x00000001ff047887 */ /* 0x000fe8000c800000 */
[----:B------:R-:W-:Y:S01]  /*73f0*/  ULOP3.LUT UR51, UR51, UR4, URZ, 0x3c, !UPT ;  /* 0x0000000433337292 */ /* 0x000fe2000f8e3cff */
[----:B------:R-:W-:Y:S11]  /*7400*/  @P0 BRA `(.L_x_108) ;  /* 0x0000000000040947 */ /* 0x000ff60003800000 */
[----:B------:R-:W-:Y:S04]  /*7410*/  DEPBAR.LE SB0, 0x1 ;  /* 0x000080400000791a */ /* 0x000fe80000000000 */
.L_x_108:
[----:B------:R-:W-:Y:S05]  /*7420*/  BSYNC.RECONVERGENT B0 ;  /* 0x0000000000007941 */ /* 0x000fea0003800200 */
.L_x_107:
[----:B------:R-:W-:Y:S01]  /*7430*/  BAR.SYNC.DEFER_BLOCKING 0x1, 0x80 ;  /* 0x0042000000007b1d */ /* 0x000fe20000010000 */
[----:B------:R-:W-:Y:S01]  /*7440*/  UISETP.NE.AND UP0, UPT, UR50, -0x2, UPT ;  /* 0xfffffffe3200788c */ /* 0x000fe2000bf05270 */
[----:B------:R-:W-:Y:S08]  /*7450*/  IADD3 R45, PT, PT, R45, 0x1, RZ ;  /* 0x000000012d2d7810 */ /* 0x000ff00007ffe0ff */
[----:B------:R-:W-:Y:S05]  /*7460*/  BRA.U !UP0, `(.L_x_109) ;  /* 0x0000000108287547 */ /* 0x000fea000b800000 */
[----:B------:R-:W-:Y:S01]  /*7470*/  ISETP.NE.AND P0, PT, R104, RZ, PT ;  /* 0x000000ff6800720c */ /* 0x000fe20003f05270 */
[----:B------:R-:W-:Y:S01]  /*7480*/  IMAD.U32 R2, RZ, RZ, UR49 ;  /* 0x00000031ff027e24 */ /* 0x000fe2000f8e00ff */
[----:B------:R-:W-:Y:S01]  /*7490*/  UIADD3 UR49, UPT, UPT, UR49, 0x1, URZ ;  /* 0x0000000131317890 */ /* 0x000fe2000fffe0ff */
[----:B-1----:R-:W-:Y:S03]  /*74a0*/  IMAD.U32 R0, RZ, RZ, UR37 ;  /* 0x00000025ff007e24 */ /* 0x002fe6000f8e00ff */
[----:B------:R-:W-:Y:S04]  /*74b0*/  UISETP.NE.AND UP0, UPT, UR49, 0x3, UPT ;  /* 0x000000033100788c */ /* 0x000fe8000bf05270 */
[----:B------:R-:W-:Y:S03]  /*74c0*/  USEL UR49, UR49, URZ, UP0 ;  /* 0x000000ff31317287 */ /* 0x000fe60008000000 */
[----:B------:R-:W-:Y:S05]  /*74d0*/  @P0 LEA R2, R2, UR48, 0x3 ;  /* 0x0000003002020c11 */ /* 0x000fea000f8e18ff */
[----:B------:R-:W-:Y:S05]  /*74e0*/  @P0 VIADD R2, R2, 0x58 ;  /* 0x0000005802020836 */ /* 0x000fea0000000000 */
[----:B------:R-:W-:Y:S04]  /*74f0*/  @P0 PRMT R0, R0, 0x654, R2 ;  /* 0x0000065400000816 */ /* 0x000fe80000000002 */
[----:B------:R2:W-:Y:S03]  /*7500*/  @P0 SYNCS.ARRIVE.TRANS64.RED.A1T0 RZ, [R0+URZ], RZ ;  /* 0x000000ff00ff09a7 */ /* 0x0005e600081004ff */
.L_x_109:
[----:B------:R-:W-:Y:S01]  /*7510*/  ISETP.NE.AND P2, PT, R101, RZ, PT ;  /* 0x000000ff6500720c */ /* 0x000fe20003f45270 */
[----:B------:R-:W-:Y:S01]  /*7520*/  UIADD3 UR50, UPT, UPT, UR50, 0x2, URZ ;  /* 0x0000000232327890 */ /* 0x000fe2000fffe0ff */
[----:B------:R-:W-:Y:S01]  /*7530*/  ISETP.NE.AND P0, PT, R103, 0x2, PT ;  /* 0x000000026700780c */ /* 0x000fe20003f05270 */
[----:B------:R-:W-:Y:S01]  /*7540*/  IMAD.IADD R14, R43, 0x1, R86 ;  /* 0x000000012b0e7824 */ /* 0x000fe200078e0256 */
[----:B------:R-:W-:Y:S01]  /*7550*/  ISETP.NE.AND P1, PT, R45, 0x4, PT ;  /* 0x000000042d00780c */ /* 0x000fe20003f25270 */
[----:B------:R-:W-:Y:S01]  /*7560*/  IMAD.IADD R15, R44, 0x1, R87 ;  /* 0x000000012c0f7824 */ /* 0x000fe200078e0257 */
[----:B------:R-:W-:Y:S02]  /*7570*/  SEL R2, RZ, 0x1, P0 ;  /* 0x00000001ff027807 */ /* 0x000fe40000000000 */
[----:B-12---:R-:W-:Y:S02]  /*7580*/  SEL R0, RZ, 0x1, P1 ;  /* 0x00000001ff007807 */ /* 0x006fe40000800000 */
[----:B------:R-:W-:Y:S02]  /*7590*/  LOP3.LUT R96, R96, R2, RZ, 0x3c, !PT ;  /* 0x0000000260607212 */ /* 0x000fe400078e3cff */
[----:B------:R-:W-:Y:S02]  /*75a0*/  LOP3.LUT R97, R97, R0, RZ, 0x3c, !PT ;  /* 0x0000000061617212 */ /* 0x000fe400078e3cff */
[----:B------:R-:W-:Y:S02]  /*75b0*/  @P2 R2UR UR36, R95 ;  /* 0x000000005f2422ca */ /* 0x000fe400000e0000 */
[----:B------:R-:W-:Y:S02]  /*75c0*/  SEL R103, R103, RZ, P0 ;  /* 0x000000ff67677207 */ /* 0x000fe40000000000 */
[----:B------:R-:W-:Y:S01]  /*75d0*/  SEL R45, R45, RZ, P1 ;  /* 0x000000ff2d2d7207 */ /* 0x000fe20000800000 */
[----:B------:R-:W-:Y:S10]  /*75e0*/  @P2 BRA `(.L_x_110) ;  /* 0xffffffd800042947 */ /* 0x000ff4000383ffff */
[----:B------:R-:W-:-:S09]  /*75f0*/  UISETP.NE.AND UP0, UPT, UR53, URZ, UPT ;  /* 0x000000ff3500728c */ /* 0x000fd2000bf05270 */
[----:B------:R-:W-:Y:S05]  /*7600*/  BRA.U !UP0, `(.L_x_111) ;  /* 0x0000000108487547 */ /* 0x000fea000b800000 */
[----:B------:R-:W1:Y:S02]  /*7610*/  LDCU.64 UR4, c[0x0][0x890] ;  /* 0x00011200ff0477ac */ /* 0x000e640008000a00 */
[----:B-1----:R-:W-:-:S04]  /*7620*/  UISETP.NE.U32.AND UP0, UPT, UR4, URZ, UPT ;  /* 0x000000ff0400728c */ /* 0x002fc8000bf05070 */
[----:B------:R-:W-:-:S09]  /*7630*/  UISETP.NE.AND.EX UP0, UPT, UR5, URZ, UPT, UP0 ;  /* 0x000000ff0500728c */ /* 0x000fd2000bf05300 */
[----:B------:R-:W-:Y:S05]  /*7640*/  BRA.U UP0, `(.L_x_112) ;  /* 0x00000001000c7547 */ /* 0x000fea000b800000 */
[----:B------:R-:W-:-:S13]  /*7650*/  FSETP.NEU.AND P0, PT, R49, RZ, PT ;  /* 0x000000ff3100720b */ /* 0x000fda0003f0d000 */
[----:B------:R-:W-:Y:S05]  /*7660*/  @!P0 EXIT ;  /* 0x000000000000894d */ /* 0x000fea0003800000 */
[----:B------:R-:W-:Y:S05]  /*7670*/  BRA `(.L_x_111) ;  /* 0x00000000002c7947 */ /* 0x000fea0003800000 */
.L_x_112:
[----:B------:R-:W-:Y:S01]  /*7680*/  ISETP.NE.AND P0, PT, R102, RZ, PT ;  /* 0x000000ff6600720c */ /* 0x000fe20003f05270 */
[----:B------:R-:W-:-:S12]  /*7690*/  BSSY.RECONVERGENT B0, `(.L_x_111) ;  /* 0x0000009000007945 */ /* 0x000fd80003800200 */
[----:B------:R-:W-:Y:S05]  /*76a0*/  @P0 BRA `(.L_x_113) ;  /* 0x0000000000140947 */ /* 0x000fea0003800000 */
[----:B------:R-:W1:Y:S02]  /*76b0*/  LDCU.64 UR4, c[0x0][0x888] ;  /* 0x00011100ff0477ac */ /* 0x000e640008000a00 */
[----:B-1----:R-:W-:-:S04]  /*76c0*/  ISETP.NE.U32.AND P0, PT, RZ, UR4, PT ;  /* 0x00000004ff007c0c */ /* 0x002fc8000bf05070 */
[----:B------:R-:W-:-:S13]  /*76d0*/  ISETP.NE.AND.EX P0, PT, RZ, UR5, PT, P0 ;  /* 0x00000005ff007c0c */ /* 0x000fda000bf05300 */
[----:B------:R-:W-:Y:S05]  /*76e0*/  @!P0 EXIT ;  /* 0x000000000000894d */ /* 0x000fea0003800000 */
[----:B------:R-:W-:Y:S05]  /*76f0*/  BRA `(.L_x_114) ;  /* 0x0000000000087947 */ /* 0x000fea0003800000 */
.L_x_113:
[----:B------:R-:W-:-:S13]  /*7700*/  FSETP.NEU.AND P0, PT, R49, RZ, PT ;  /* 0x000000ff3100720b */ /* 0x000fda0003f0d000 */
[----:B------:R-:W-:Y:S05]  /*7710*/  @!P0 EXIT ;  /* 0x000000000000894d */ /* 0x000fea0003800000 */
.L_x_114:
[----:B------:R-:W-:Y:S05]  /*7720*/  BSYNC.RECONVERGENT B0 ;  /* 0x0000000000007941 */ /* 0x000fea0003800200 */
.L_x_111:
[----:B------:R-:W-:Y:S01]  /*7730*/  ULEA UR4, UR49, UR48, 0x3 ;  /* 0x0000003031047291 */ /* 0x000fe2000f8e18ff */
[----:B------:R-:W-:-:S04]  /*7740*/  DEPBAR.LE SB0, 0x0 ;  /* 0x000080000000791a */ /* 0x000fc80000000000 */
[----:B------:R-:W-:-:S04]  /*7750*/  UIADD3 UR4, UPT, UPT, UR4, 0x58, URZ ;  /* 0x0000005804047890 */ /* 0x000fc8000fffe0ff */
[----:B------:R-:W-:-:S09]  /*7760*/  UPRMT UR4, UR37, 0x654, UR4 ;  /* 0x0000065425047896 */ /* 0x000fd20008000004 */
[----:B------:R-:W-:Y:S01]  /*7770*/  SYNCS.ARRIVE.TRANS64.RED.A1T0 RZ, [UR4], RZ ;  /* 0x000000ffffff79a7 */ /* 0x000fe20008100404 */
[----:B------:R-:W-:Y:S05]  /*7780*/  EXIT ;  /* 0x000000000000794d */ /* 0x000fea0003800000 */
.L_x_19:
[----:B--2---:R2:W1:Y:S02]  /*7790*/  SYNCS.PHASECHK.TRANS64.TRYWAIT P0, [R2+URZ+0xf0], R3 ;  /* 0x0000f003020075a7 */ /* 0x00446400080011ff */
[----:B-1----:R-:W-:Y:S05]  /*77a0*/  @!P0 NANOSLEEP.SYNCS 0x989680 ;  /* 0x009896800000895d */ /* 0x002fea0003900000 */
[----:B------:R-:W1:Y:S02]  /*77b0*/  @!P0 SYNCS.PHASECHK.TRANS64 P0, [R2+URZ+0xf0], R3 ;  /* 0x0000f003020085a7 */ /* 0x000e6400080010ff */
[----:B-1----:R-:W-:Y:S05]  /*77c0*/  @!P0 BRA `(.L_x_19) ;  /* 0xfffffffc00f08947 */ /* 0x002fea000383ffff */
[----:B------:R-:W-:Y:S05]  /*77d0*/  BRA `(.L_x_115) ;  /* 0xffffff9c00787947 */ /* 0x000fea000383ffff */
.L_x_22:
[----:B-1----:R-:W-:-:S07]  /*77e0*/  MOV R2, UR33 ;  /* 0x0000002100027c02 */ /* 0x002fce0008000f00 */
.L_x_116:
[----:B-1----:R1:W2:Y:S02]  /*77f0*/  SYNCS.PHASECHK.TRANS64.TRYWAIT P0, [R2+URZ+0x20], R4 ;  /* 0x00002004020075a7 */ /* 0x0022a400080011ff */
[----:B--2---:R-:W-:Y:S05]  /*7800*/  @!P0 NANOSLEEP.SYNCS 0x989680 ;  /* 0x009896800000895d */ /* 0x004fea0003900000 */
[----:B------:R-:W2:Y:S02]  /*7810*/  @!P0 SYNCS.PHASECHK.TRANS64 P0, [R2+URZ+0x20], R4 ;  /* 0x00002004020085a7 */ /* 0x000ea400080010ff */
[----:B--2---:R-:W-:Y:S05]  /*7820*/  @!P0 BRA `(.L_x_116) ;  /* 0xfffffffc00f08947 */ /* 0x004fea000383ffff */
[----:B------:R-:W-:Y:S05]  /*7830*/  BRA `(.L_x_21) ;  /* 0xffffff9c00c87947 */ /* 0x000fea000383ffff */
.L_x_28:
[----:B-1----:R-:W-:-:S07]  /*7840*/  MOV R2, UR33 ;  /* 0x0000002100027c02 */ /* 0x002fce0008000f00 */
.L_x_117:
[----:B-1----:R1:W2:Y:S02]  /*7850*/  SYNCS.PHASECHK.TRANS64.TRYWAIT P0, [R2+URZ+0x20], R4 ;  /* 0x00002004020075a7 */ /* 0x0022a400080011ff */
[----:B--2---:R-:W-:Y:S05]  /*7860*/  @!P0 NANOSLEEP.SYNCS 0x989680 ;  /* 0x009896800000895d */ /* 0x004fea0003900000 */
[----:B------:R-:W2:Y:S02]  /*7870*/  @!P0 SYNCS.PHASECHK.TRANS64 P0, [R2+URZ+0x20], R4 ;  /* 0x00002004020085a7 */ /* 0x000ea400080010ff */
[----:B--2---:R-:W-:Y:S05]  /*7880*/  @!P0 BRA `(.L_x_117) ;  /* 0xfffffffc00f08947 */ /* 0x004fea000383ffff */
[----:B------:R-:W-:Y:S05]  /*7890*/  BRA `(.L_x_27) ;  /* 0xffffffa000a07947 */ /* 0x000fea000383ffff */
.L_x_32:
[----:B-1----:R1:W2:Y:S02]  /*78a0*/  SYNCS.PHASECHK.TRANS64.TRYWAIT P0, [R2+URZ+0x80], R3 ;  /* 0x00008003020075a7 */ /* 0x0022a400080011ff */
[----:B--2---:R-:W-:Y:S05]  /*78b0*/  @!P0 NANOSLEEP.SYNCS 0x989680 ;  /* 0x009896800000895d */ /* 0x004fea0003900000 */
[----:B------:R-:W2:Y:S02]  /*78c0*/  @!P0 SYNCS.PHASECHK.TRANS64 P0, [R2+URZ+0x80], R3 ;  /* 0x00008003020085a7 */ /* 0x000ea400080010ff */
[----:B--2---:R-:W-:Y:S05]  /*78d0*/  @!P0 BRA `(.L_x_32) ;  /* 0xfffffffc00f08947 */ /* 0x004fea000383ffff */
[----:B------:R-:W-:Y:S05]  /*78e0*/  BRA `(.L_x_118) ;  /* 0xffffffa400587947 */ /* 0x000fea000383ffff */
.L_x_36:
[----:B----4-:R-:W-:-:S07]  /*78f0*/  MOV R0, UR5 ;  /* 0x0000000500007c02 */ /* 0x010fce0008000f00 */
.L_x_119:
[----:B-1----:R1:W2:Y:S02]  /*7900*/  SYNCS.PHASECHK.TRANS64.TRYWAIT P0, [R0+URZ], R2 ;  /* 0x00000002000075a7 */ /* 0x0022a400080011ff */
[----:B--2---:R-:W-:Y:S05]  /*7910*/  @!P0 NANOSLEEP.SYNCS 0x989680 ;  /* 0x009896800000895d */ /* 0x004fea0003900000 */
[----:B------:R-:W2:Y:S02]  /*7920*/  @!P0 SYNCS.PHASECHK.TRANS64 P0, [R0+URZ], R2 ;  /* 0x00000002000085a7 */ /* 0x000ea400080010ff */
[----:B--2---:R-:W-:Y:S05]  /*7930*/  @!P0 BRA `(.L_x_119) ;  /* 0xfffffffc00f08947 */ /* 0x004fea000383ffff */
[----:B------:R-:W-:Y:S05]  /*7940*/  BRA `(.L_x_120) ;  /* 0xffffffa800c87947 */ /* 0x000fea000383ffff */
.L_x_37:
[----:B----4-:R-:W-:-:S07]  /*7950*/  MOV R0, UR5 ;  /* 0x0000000500007c02 */ /* 0x010fce0008000f00 */
.L_x_121:
[----:B-1----:R1:W2:Y:S02]  /*7960*/  SYNCS.PHASECHK.TRANS64.TRYWAIT P0, [R0+URZ], R3 ;  /* 0x00000003000075a7 */ /* 0x0022a400080011ff */
[----:B--2---:R-:W-:Y:S05]  /*7970*/  @!P0 NANOSLEEP.SYNCS 0x989680 ;  /* 0x009896800000895d */ /* 0x004fea0003900000 */
[----:B------:R-:W2:Y:S02]  /*7980*/  @!P0 SYNCS.PHASECHK.TRANS64 P0, [R0+URZ], R3 ;  /* 0x00000003000085a7 */ /* 0x000ea400080010ff */
[----:B--2---:R-:W-:Y:S05]  /*7990*/  @!P0 BRA `(.L_x_121) ;  /* 0xfffffffc00f08947 */ /* 0x004fea000383ffff */
[----:B------:R-:W-:Y:S05]  /*79a0*/  BRA `(.L_x_122) ;  /* 0xffffffa800d47947 */ /* 0x000fea000383ffff */
.L_x_38:
[----:B----4-:R-:W-:-:S07]  /*79b0*/  MOV R0, UR5 ;  /* 0x0000000500007c02 */ /* 0x010fce0008000f00 */
.L_x_123:
[----:B-1----:R1:W2:Y:S02]  /*79c0*/  SYNCS.PHASECHK.TRANS64.TRYWAIT P0, [R0+URZ], R3 ;  /* 0x00000003000075a7 */ /* 0x0022a400080011ff */
[----:B--2---:R-:W-:Y:S05]  /*79d0*/  @!P0 NANOSLEEP.SYNCS 0x989680 ;  /* 0x009896800000895d */ /* 0x004fea0003900000 */
[----:B------:R-:W2:Y:S02]  /*79e0*/  @!P0 SYNCS.PHASECHK.TRANS64 P0, [R0+URZ], R3 ;  /* 0x00000003000085a7 */ /* 0x000ea400080010ff */
[----:B--2---:R-:W-:Y:S05]  /*79f0*/  @!P0 BRA `(.L_x_123) ;  /* 0xfffffffc00f08947 */ /* 0x004fea000383ffff */
[----:B------:R-:W-:Y:S05]  /*7a00*/  BRA `(.L_x_124) ;  /* 0xffffffa800e07947 */ /* 0x000fea000383ffff */
.L_x_41:
[----:B-1----:R1:W2:Y:S02]  /*7a10*/  SYNCS.PHASECHK.TRANS64.TRYWAIT P0, [R0+URZ+0xe0], R4 ;  /* 0x0000e004000075a7 */ /* 0x0022a400080011ff */
[----:B--2---:R-:W-:Y:S05]  /*7a20*/  @!P0 NANOSLEEP.SYNCS 0x989680 ;  /* 0x009896800000895d */ /* 0x004fea0003900000 */
[----:B------:R-:W2:Y:S02]  /*7a30*/  @!P0 SYNCS.PHASECHK.TRANS64 P0, [R0+URZ+0xe0], R4 ;  /* 0x0000e004000085a7 */ /* 0x000ea400080010ff */
[----:B--2---:R-:W-:Y:S05]  /*7a40*/  @!P0 BRA `(.L_x_41) ;  /* 0xfffffffc00f08947 */ /* 0x004fea000383ffff */
[----:B------:R-:W-:Y:S05]  /*7a50*/  BRA `(.L_x_125) ;  /* 0xffffffac003c7947 */ /* 0x000fea000383ffff */
.L_x_42:
[----:B------:R-:W-:-:S07]  /*7a60*/  MOV R0, UR5 ;  /* 0x0000000500007c02 */ /* 0x000fce0008000f00 */
.L_x_126:
[----:B-1----:R1:W2:Y:S02]  /*7a70*/  SYNCS.PHASECHK.TRANS64.TRYWAIT P0, [R0+URZ+0x90], R5 ;  /* 0x00009005000075a7 */ /* 0x0022a400080011ff */
[----:B--2---:R-:W-:Y:S05]  /*7a80*/  @!P0 NANOSLEEP.SYNCS 0x989680 ;  /* 0x009896800000895d */ /* 0x004fea0003900000 */
[----:B------:R-:W2:Y:S02]  /*7a90*/  @!P0 SYNCS.PHASECHK.TRANS64 P0, [R0+URZ+0x90], R5 ;  /* 0x00009005000085a7 */ /* 0x000ea400080010ff */
[----:B--2---:R-:W-:Y:S05]  /*7aa0*/  @!P0 BRA `(.L_x_126) ;  /* 0xfffffffc00f08947 */ /* 0x004fea000383ffff */
[----:B------:R-:W-:Y:S05]  /*7ab0*/  BRA `(.L_x_127) ;  /* 0xffffffac004c7947 */ /* 0x000fea000383ffff */
.L_x_43:
[----:B-1----:R1:W2:Y:S02]  /*7ac0*/  SYNCS.PHASECHK.TRANS64.TRYWAIT P1, [R0+URZ+0x80], R4 ;  /* 0x00008004000075a7 */ /* 0x0022a400080211ff */
[----:B--2---:R-:W-:Y:S05]  /*7ad0*/  @!P1 NANOSLEEP.SYNCS 0x989680 ;  /* 0x009896800000995d */ /* 0x004fea0003900000 */
[----:B------:R-:W2:Y:S02]  /*7ae0*/  @!P1 SYNCS.PHASECHK.TRANS64 P1, [R0+URZ+0x80], R4 ;  /* 0x00008004000095a7 */ /* 0x000ea400080210ff */
[----:B--2---:R-:W-:Y:S05]  /*7af0*/  @!P1 BRA `(.L_x_43) ;  /* 0xfffffffc00f09947 */ /* 0x004fea000383ffff */
[----:B------:R-:W-:Y:S05]  /*7b00*/  BRA `(.L_x_128) ;  /* 0xffffffac007c7947 */ /* 0x000fea000383ffff */
.L_x_46:
[----:B------:R-:W-:-:S07]  /*7b10*/  MOV R0, UR5 ;  /* 0x0000000500007c02 */ /* 0x000fce0008000f00 */
.L_x_129:
[----:B-1----:R1:W2:Y:S02]  /*7b20*/  SYNCS.PHASECHK.TRANS64.TRYWAIT P0, [R0+URZ+0x90], R2 ;  /* 0x00009002000075a7 */ /* 0x0022a400080011ff */
[----:B--2---:R-:W-:Y:S05]  /*7b30*/  @!P0 NANOSLEEP.SYNCS 0x989680 ;  /* 0x009896800000895d */ /* 0x004fea0003900000 */
[----:B------:R-:W2:Y:S02]  /*7b40*/  @!P0 SYNCS.PHASECHK.TRANS64 P0, [R0+URZ+0x90], R2 ;  /* 0x00009002000085a7 */ /* 0x000ea400080010ff */
[----:B--2---:R-:W-:Y:S05]  /*7b50*/  @!P0 BRA `(.L_x_129) ;  /* 0xfffffffc00f08947 */ /* 0x004fea000383ffff */
[----:B------:R-:W-:Y:S05]  /*7b60*/  BRA `(.L_x_45) ;  /* 0xffffffac00d07947 */ /* 0x000fea000383ffff */
.L_x_53:
[----:B-1----:R1:W2:Y:S02]  /*7b70*/  SYNCS.PHASECHK.TRANS64.TRYWAIT P1, [R0+URZ+0x80], R2 ;  /* 0x00008002000075a7 */ /* 0x0022a400080211ff */
[----:B--2---:R-:W-:Y:S05]  /*7b80*/  @!P1 NANOSLEEP.SYNCS 0x989680 ;  /* 0x009896800000995d */ /* 0x004fea0003900000 */
[----:B------:R-:W2:Y:S02]  /*7b90*/  @!P1 SYNCS.PHASECHK.TRANS64 P1, [R0+URZ+0x80], R2 ;  /* 0x00008002000095a7 */ /* 0x000ea400080210ff */
[----:B--2---:R-:W-:Y:S05]  /*7ba0*/  @!P1 BRA `(.L_x_53) ;  /* 0xfffffffc00f09947 */ /* 0x004fea000383ffff */
[----:B------:R-:W-:Y:S05]  /*7bb0*/  BRA `(.L_x_130) ;  /* 0xffffffb400607947 */ /* 0x000fea000383ffff */
.L_x_54:
[----:B------:R-:W-:-:S07]  /*7bc0*/  MOV R2, UR6 ;  /* 0x0000000600027c02 */ /* 0x000fce0008000f00 */
.L_x_131:
[----:B-1----:R1:W2:Y:S02]  /*7bd0*/  SYNCS.PHASECHK.TRANS64.TRYWAIT P0, [R2+URZ+0xc0], R0 ;  /* 0x0000c000020075a7 */ /* 0x0022a400080011ff */
[----:B--2---:R-:W-:Y:S05]  /*7be0*/  @!P0 NANOSLEEP.SYNCS 0x989680 ;  /* 0x009896800000895d */ /* 0x004fea0003900000 */
[----:B------:R-:W2:Y:S02]  /*7bf0*/  @!P0 SYNCS.PHASECHK.TRANS64 P0, [R2+URZ+0xc0], R0 ;  /* 0x0000c000020085a7 */ /* 0x000ea400080010ff */
[----:B--2---:R-:W-:Y:S05]  /*7c00*/  @!P0 BRA `(.L_x_131) ;  /* 0xfffffffc00f08947 */ /* 0x004fea000383ffff */
[----:B------:R-:W-:Y:S05]  /*7c10*/  BRA `(.L_x_132) ;  /* 0xffffffb400987947 */ /* 0x000fea000383ffff */
.L_x_57:
[----:B------:R-:W-:Y:S07]  /*7c20*/  MOV R0, UR11 ;  /* 0x0000000b00007c02 */ /* 0x000fee0008000f00 */
.L_x_133:
[----:B-1----:R1:W2:Y:S02]  /*7c30*/  SYNCS.PHASECHK.TRANS64.TRYWAIT P0, [R0+URZ], R2 ;  /* 0x00000002000075a7 */ /* 0x0022a400080011ff */
[----:B--2---:R-:W-:Y:S05]  /*7c40*/  @!P0 NANOSLEEP.SYNCS 0x989680 ;  /* 0x009896800000895d */ /* 0x004fea0003900000 */
[----:B------:R-:W2:Y:S02]  /*7c50*/  @!P0 SYNCS.PHASECHK.TRANS64 P0, [R0+URZ], R2 ;  /* 0x00000002000085a7 */ /* 0x000ea400080010ff */
[----:B--2---:R-:W-:Y:S05]  /*7c60*/  @!P0 BRA `(.L_x_133) ;  /* 0xfffffffc00f08947 */ /* 0x004fea000383ffff */
[----:B------:R-:W-:Y:S05]  /*7c70*/  BRA `(.L_x_56) ;  /* 0xffffffb400b47947 */ /* 0x000fea000383ffff */
.L_x_60:
[----:B------:R-:W-:-:S07]  /*7c80*/  MOV R0, UR6 ;  /* 0x0000000600007c02 */ /* 0x000fce0008000f00 */
.L_x_134:
[----:B--2---:R2:W4:Y:S02]  /*7c90*/  SYNCS.PHASECHK.TRANS64.TRYWAIT P0, [R0+URZ], R2 ;  /* 0x00000002000075a7 */ /* 0x00452400080011ff */
[----:B----4-:R-:W-:Y:S05]  /*7ca0*/  @!P0 NANOSLEEP.SYNCS 0x989680 ;  /* 0x009896800000895d */ /* 0x010fea0003900000 */
[----:B------:R-:W4:Y:S02]  /*7cb0*/  @!P0 SYNCS.PHASECHK.TRANS64 P0, [R0+URZ], R2 ;  /* 0x00000002000085a7 */ /* 0x000f2400080010ff */
[----:B----4-:R-:W-:Y:S05]  /*7cc0*/  @!P0 BRA `(.L_x_134) ;  /* 0xfffffffc00f08947 */ /* 0x010fea000383ffff */
[----:B------:R-:W-:Y:S05]  /*7cd0*/  BRA `(.L_x_135) ;  /* 0xffffffb800e07947 */ /* 0x000fea000383ffff */
.L_x_61:
[----:B------:R-:W-:-:S07]  /*7ce0*/  MOV R0, UR6 ;  /* 0x0000000600007c02 */ /* 0x000fce0008000f00 */
.L_x_136:
[----:B-1----:R1:W2:Y:S02]  /*7cf0*/  SYNCS.PHASECHK.TRANS64.TRYWAIT P0, [R0+URZ], R3 ;  /* 0x00000003000075a7 */ /* 0x0022a400080011ff */
[----:B--2---:R-:W-:Y:S05]  /*7d00*/  @!P0 NANOSLEEP.SYNCS 0x989680 ;  /* 0x009896800000895d */ /* 0x004fea0003900000 */
[----:B------:R-:W2:Y:S02]  /*7d10*/  @!P0 SYNCS.PHASECHK.TRANS64 P0, [R0+URZ], R3 ;  /* 0x00000003000085a7 */ /* 0x000ea400080010ff */
[----:B--2---:R-:W-:Y:S05]  /*7d20*/  @!P0 BRA `(.L_x_136) ;  /* 0xfffffffc00f08947 */ /* 0x004fea000383ffff */
[----:B------:R-:W-:Y:S05]  /*7d30*/  BRA `(.L_x_137) ;  /* 0xffffffb800ec7947 */ /* 0x000fea000383ffff */
.L_x_62:
[----:B------:R-:W-:-:S07]  /*7d40*/  MOV R0, UR6 ;  /* 0x0000000600007c02 */ /* 0x000fce0008000f00 */
.L_x_138:
[----:B-1----:R1:W2:Y:S02]  /*7d50*/  SYNCS.PHASECHK.TRANS64.TRYWAIT P0, [R0+URZ], R3 ;  /* 0x00000003000075a7 */ /* 0x0022a400080011ff */
[----:B--2---:R-:W-:Y:S05]  /*7d60*/  @!P0 NANOSLEEP.SYNCS 0x989680 ;  /* 0x009896800000895d */ /* 0x004fea0003900000 */
[----:B------:R-:W2:Y:S02]  /*7d70*/  @!P0 SYNCS.PHASECHK.TRANS64 P0, [R0+URZ], R3 ;  /* 0x00000003000085a7 */ /* 0x000ea400080010ff */
[----:B--2---:R-:W-:Y:S05]  /*7d80*/  @!P0 BRA `(.L_x_138) ;  /* 0xfffffffc00f08947 */ /* 0x004fea000383ffff */
[----:B------:R-:W-:Y:S05]  /*7d90*/  BRA `(.L_x_139) ;  /* 0xffffffb800f87947 */ /* 0x000fea000383ffff */
.L_x_63:
[----:B-1----:R-:W-:-:S07]  /*7da0*/  MOV R0, UR7 ;  /* 0x0000000700007c02 */ /* 0x002fce0008000f00 */
.L_x_140:
[----:B-1----:R1:W2:Y:S02]  /*7db0*/  SYNCS.PHASECHK.TRANS64.TRYWAIT P0, [R0+URZ], R2 ;  /* 0x00000002000075a7 */ /* 0x0022a400080011ff */
[----:B--2---:R-:W-:Y:S05]  /*7dc0*/  @!P0 NANOSLEEP.SYNCS 0x989680 ;  /* 0x009896800000895d */ /* 0x004fea0003900000 */
[----:B------:R-:W2:Y:S02]  /*7dd0*/  @!P0 SYNCS.PHASECHK.TRANS64 P0, [R0+URZ], R2 ;  /* 0x00000002000085a7 */ /* 0x000ea400080010ff */
[----:B--2---:R-:W-:Y:S05]  /*7de0*/  @!P0 BRA `(.L_x_140) ;  /* 0xfffffffc00f08947 */ /* 0x004fea000383ffff */
[----:B------:R-:W-:Y:S05]  /*7df0*/  BRA `(.L_x_141) ;  /* 0xffffffbc00047947 */ /* 0x000fea000383ffff */
.L_x_68:
[----:B--2---:R2:W3:Y:S02]  /*7e00*/  SYNCS.PHASECHK.TRANS64.TRYWAIT P0, [R0+URZ+0x80], R2 ;  /* 0x00008002000075a7 */ /* 0x0044e400080011ff */
[----:B---3--:R-:W-:Y:S05]  /*7e10*/  @!P0 NANOSLEEP.SYNCS 0x989680 ;  /* 0x009896800000895d */ /* 0x008fea0003900000 */
[----:B------:R-:W3:Y:S02]  /*7e20*/  @!P0 SYNCS.PHASECHK.TRANS64 P0, [R0+URZ+0x80], R2 ;  /* 0x00008002000085a7 */ /* 0x000ee400080010ff */
[----:B---3--:R-:W-:Y:S05]  /*7e30*/  @!P0 BRA `(.L_x_68) ;  /* 0xfffffffc00f08947 */ /* 0x008fea000383ffff */
[----:B------:R-:W-:Y:S05]  /*7e40*/  BRA `(.L_x_142) ;  /* 0xffffffc000007947 */ /* 0x000fea000383ffff */
.L_x_71:
[----:B------:R-:W-:Y:S07]  /*7e50*/  MOV R0, UR7 ;  /* 0x0000000700007c02 */ /* 0x000fee0008000f00 */
.L_x_143:
[----:B--2---:R2:W3:Y:S02]  /*7e60*/  SYNCS.PHASECHK.TRANS64.TRYWAIT P0, [R0+URZ+0x78], R2 ;  /* 0x00007802000075a7 */ /* 0x0044e400080011ff */
[----:B---3--:R-:W-:Y:S05]  /*7e70*/  @!P0 NANOSLEEP.SYNCS 0x989680 ;  /* 0x009896800000895d */ /* 0x008fea0003900000 */
[----:B------:R-:W3:Y:S02]  /*7e80*/  @!P0 SYNCS.PHASECHK.TRANS64 P0, [R0+URZ+0x78], R2 ;  /* 0x00007802000085a7 */ /* 0x000ee400080010ff */
[----:B---3--:R-:W-:Y:S05]  /*7e90*/  @!P0 BRA `(.L_x_143) ;  /* 0xfffffffc00f08947 */ /* 0x008fea000383ffff */
[----:B------:R-:W-:Y:S05]  /*7ea0*/  BRA `(.L_x_70) ;  /* 0xffffffc000e07947 */ /* 0x000fea000383ffff */
.L_x_74:
[----:B------:R-:W-:Y:S07]  /*7eb0*/  MOV R0, UR15 ;  /* 0x0000000f00007c02 */ /* 0x000fee0008000f00 */
.L_x_144:
[----:B-1----:R1:W2:Y:S02]  /*7ec0*/  SYNCS.PHASECHK.TRANS64.TRYWAIT P0, [R0+URZ+0x58], R9 ;  /* 0x00005809000075a7 */ /* 0x0022a400080011ff */
[----:B--2---:R-:W-:Y:S05]  /*7ed0*/  @!P0 NANOSLEEP.SYNCS 0x989680 ;  /* 0x009896800000895d */ /* 0x004fea0003900000 */
[----:B------:R-:W2:Y:S02]  /*7ee0*/  @!P0 SYNCS.PHASECHK.TRANS64 P0, [R0+URZ+0x58], R9 ;  /* 0x00005809000085a7 */ /* 0x000ea400080010ff */
[----:B--2---:R-:W-:Y:S05]  /*7ef0*/  @!P0 BRA `(.L_x_144) ;  /* 0xfffffffc00f08947 */ /* 0x004fea000383ffff */
[----:B------:R-:W-:Y:S05]  /*7f00*/  BRA `(.L_x_145) ;  /* 0xffffffc400587947 */ /* 0x000fea000383ffff */
.L_x_75:
[----:B------:R-:W-:Y:S07]  /*7f10*/  MOV R0, UR13 ;  /* 0x0000000d00007c02 */ /* 0x000fee0008000f00 */
.L_x_146:
[----:B-1----:R1:W2:Y:S02]  /*7f20*/  SYNCS.PHASECHK.TRANS64.TRYWAIT P0, [R0+URZ+0x58], R14 ;  /* 0x0000580e000075a7 */ /* 0x0022a400080011ff */
[----:B--2---:R-:W-:Y:S05]  /*7f30*/  @!P0 NANOSLEEP.SYNCS 0x989680 ;  /* 0x009896800000895d */ /* 0x004fea0003900000 */
[----:B------:R-:W2:Y:S02]  /*7f40*/  @!P0 SYNCS.PHASECHK.TRANS64 P0, [R0+URZ+0x58], R14 ;  /* 0x0000580e000085a7 */ /* 0x000ea400080010ff */
[----:B--2---:R-:W-:Y:S05]  /*7f50*/  @!P0 BRA `(.L_x_146) ;  /* 0xfffffffc00f08947 */ /* 0x004fea000383ffff */
[----:B------:R-:W-:Y:S05]  /*7f60*/  BRA `(.L_x_147) ;  /* 0xffffffc400f87947 */ /* 0x000fea000383ffff */
.L_x_77:
[----:B------:R-:W-:-:S07]  /*7f70*/  MOV R0, UR4 ;  /* 0x0000000400007c02 */ /* 0x000fce0008000f00 */
.L_x_148:
[----:B-1----:R1:W3:Y:S02]  /*7f80*/  SYNCS.PHASECHK.TRANS64.TRYWAIT P0, [R0+URZ], R2 ;  /* 0x00000002000075a7 */ /* 0x0022e400080011ff */
[----:B---3--:R-:W-:Y:S05]  /*7f90*/  @!P0 NANOSLEEP.SYNCS 0x989680 ;  /* 0x009896800000895d */ /* 0x008fea0003900000 */
[----:B------:R-:W3:Y:S02]  /*7fa0*/  @!P0 SYNCS.PHASECHK.TRANS64 P0, [R0+URZ], R2 ;  /* 0x00000002000085a7 */ /* 0x000ee400080010ff */
[----:B---3--:R-:W-:Y:S05]  /*7fb0*/  @!P0 BRA `(.L_x_148) ;  /* 0xfffffffc00f08947 */ /* 0x008fea000383ffff */
[----:B------:R-:W-:Y:S05]  /*7fc0*/  BRA `(.L_x_149) ;  /* 0xffffffc800847947 */ /* 0x000fea000383ffff */
.L_x_78:
[----:B------:R-:W-:-:S07]  /*7fd0*/  MOV R0, UR4 ;  /* 0x0000000400007c02 */ /* 0x000fce0008000f00 */
.L_x_150:
[----:B-1----:R1:W3:Y:S02]  /*7fe0*/  SYNCS.PHASECHK.TRANS64.TRYWAIT P0, [R0+URZ], R2 ;  /* 0x00000002000075a7 */ /* 0x0022e400080011ff */
[----:B---3--:R-:W-:Y:S05]  /*7ff0*/  @!P0 NANOSLEEP.SYNCS 0x989680 ;  /* 0x009896800000895d */ /* 0x008fea0003900000 */
[----:B------:R-:W3:Y:S02]  /*8000*/  @!P0 SYNCS.PHASECHK.TRANS64 P0, [R0+URZ], R2 ;  /* 0x00000002000085a7 */ /* 0x000ee400080010ff */
[----:B---3--:R-:W-:Y:S05]  /*8010*/  @!P0 BRA `(.L_x_150) ;  /* 0xfffffffc00f08947 */ /* 0x008fea000383ffff */
[----:B------:R-:W-:Y:S05]  /*8020*/  BRA `(.L_x_151) ;  /* 0xffffffc800907947 */ /* 0x000fea000383ffff */
.L_x_80:
[----:B--2---:R2:W4:Y:S02]  /*8030*/  SYNCS.PHASECHK.TRANS64.TRYWAIT P0, [R0+URZ+0x80], R2 ;  /* 0x00008002000075a7 */ /* 0x00452400080011ff */
[----:B----4-:R-:W-:Y:S05]  /*8040*/  @!P0 NANOSLEEP.SYNCS 0x989680 ;  /* 0x009896800000895d */ /* 0x010fea0003900000 */
[----:B------:R-:W4:Y:S02]  /*8050*/  @!P0 SYNCS.PHASECHK.TRANS64 P0, [R0+URZ+0x80], R2 ;  /* 0x00008002000085a7 */ /* 0x000f2400080010ff */
[----:B----4-:R-:W-:Y:S05]  /*8060*/  @!P0 BRA `(.L_x_80) ;  /* 0xfffffffc00f08947 */ /* 0x010fea000383ffff */
[----:B------:R-:W-:Y:S05]  /*8070*/  BRA `(.L_x_152) ;  /* 0xffffffcc00747947 */ /* 0x000fea000383ffff */
.L_x_90:
[----:B-1----:R1:W3:Y:S02]  /*8080*/  SYNCS.PHASECHK.TRANS64.TRYWAIT P1, [R0+URZ+0x40], R3 ;  /* 0x00004003000075a7 */ /* 0x0022e400080211ff */
[----:B---3--:R-:W-:Y:S05]  /*8090*/  @!P1 NANOSLEEP.SYNCS 0x989680 ;  /* 0x009896800000995d */ /* 0x008fea0003900000 */
[----:B------:R-:W3:Y:S02]  /*80a0*/  @!P1 SYNCS.PHASECHK.TRANS64 P1, [R0+URZ+0x40], R3 ;  /* 0x00004003000095a7 */ /* 0x000ee400080210ff */
[----:B---3--:R-:W-:Y:S05]  /*80b0*/  @!P1 BRA `(.L_x_90) ;  /* 0xfffffffc00f09947 */ /* 0x008fea000383ffff */
[----:B------:R-:W-:Y:S05]  /*80c0*/  BRA `(.L_x_89) ;  /* 0xffffffd800a47947 */ /* 0x000fea000383ffff */
.L_x_92:
[----:B-1----:R1:W4:Y:S02]  /*80d0*/  SYNCS.PHASECHK.TRANS64.TRYWAIT P0, [R73+URZ+0xa0], R2 ;  /* 0x0000a002490075a7 */ /* 0x00232400080011ff */
[----:B----4-:R-:W-:Y:S05]  /*80e0*/  @!P0 NANOSLEEP.SYNCS 0x989680 ;  /* 0x009896800000895d */ /* 0x010fea0003900000 */
[----:B------:R-:W4:Y:S02]  /*80f0*/  @!P0 SYNCS.PHASECHK.TRANS64 P0, [R73+URZ+0xa0], R2 ;  /* 0x0000a002490085a7 */ /* 0x000f2400080010ff */
[----:B----4-:R-:W-:Y:S05]  /*8100*/  @!P0 BRA `(.L_x_92) ;  /* 0xfffffffc00f08947 */ /* 0x010fea000383ffff */
[----:B------:R-:W-:Y:S05]  /*8110*/  BRA `(.L_x_91) ;  /* 0xffffffd800dc7947 */ /* 0x000fea000383ffff */
.L_x_103:
[----:B--2---:R2:W4:Y:S02]  /*8120*/  SYNCS.PHASECHK.TRANS64.TRYWAIT P0, [R2+URZ+0x40], R107 ;  /* 0x0000406b020075a7 */ /* 0x00452400080011ff */
[----:B----4-:R-:W-:Y:S05]  /*8130*/  @!P0 NANOSLEEP.SYNCS 0x989680 ;  /* 0x009896800000895d */ /* 0x010fea0003900000 */
[----:B------:R-:W4:Y:S02]  /*8140*/  @!P0 SYNCS.PHASECHK.TRANS64 P0, [R2+URZ+0x40], R107 ;  /* 0x0000406b020085a7 */ /* 0x000f2400080010ff */
[----:B----4-:R-:W-:Y:S05]  /*8150*/  @!P0 BRA `(.L_x_103) ;  /* 0xfffffffc00f08947 */ /* 0x010fea000383ffff */
[----:B------:R-:W-:Y:S05]  /*8160*/  BRA `(.L_x_102) ;  /* 0xffffffe400c47947 */ /* 0x000fea000383ffff */
        .weak           $__internal_0_$__cuda_sm10x_tcgen05_guardrail_trap_col_being_dealloced_not_returned_by_alloc
        .type           $__internal_0_$__cuda_sm10x_tcgen05_guardrail_trap_col_being_dealloced_not_returned_by_alloc,@function
        .size           $__internal_0_$__cuda_sm10x_tcgen05_guardrail_trap_col_being_dealloced_not_returned_by_alloc,($__internal_1_$__cuda_sm10x_tcgen05_guardrail_trap_phase_invalid_during_alloc - $__internal_0_$__cuda_sm10x_tcgen05_guardrail_trap_col_being_dealloced_not_returned_by_alloc)
$__internal_0_$__cuda_sm10x_tcgen05_guardrail_trap_col_being_dealloced_not_returned_by_alloc:
[----:B------:R-:W-:Y:S05]  /*8170*/  BPT.TRAP 0x1 ;  /* 0x000000040000795c */ /* 0x000fea0000300000 */
[----:B------:R-:W-:-:S04]  /*8180*/  HFMA2 R3, -RZ, RZ, 0, 0 ;  /* 0x00000000ff037431 */ /* 0x000fc800000001ff */
[----:B------:R-:W-:Y:S05]  /*8190*/  RET.REL.NODEC R2 `(_ZN7cutlass13device_kernelINS_4gemm6kernel13GemmUniversalIN4cute5tupleIJiiiiEEENS1_10collective13CollectiveMmaINS1_35MainloopSm100TmaUmmaWarpSpecializedILi4ELi2ELi4ENS5_IJNS4_1CILi1EEESB_SB_EEEEENS5_IJNSA_ILi128EEENSA_ILi64EEESE_EEENS_6half_tENS5_IJlSB_lEEESH_SI_NS4_8TiledMMAINS4_8MMA_AtomIJNS4_20SM100_MMA_F16BF16_SSISH_SH_fLi128ELi64ELNS4_4UMMA5MajorE0ELSN_0ELNSM_7ScaleInE0ELSO_0EEEEEENS4_6LayoutISC_NS5_IJNSA_ILi0EEESS_SS_EEEEENS5_IJNS4_10UnderscoreESV_SV_EEEEENS4_13SM90_TMA_LOADENS4_14ComposedLayoutINS4_7SwizzleILi3ELi4ELi3EEENS4_18smem_ptr_flag_bitsILi16EEENSR_INS5_IJNSA_ILi8EEESF_EEENS5_IJSF_SB_EEEEEEEvNS4_8identityESY_S18_vS19_EENS_8epilogue10collective18CollectiveEpilogueINS1B_23Sm100TmaWarpSpecializedILi3ELi2ELi32ELb1ELb0EEEJSG_NS5_IJNSR_ISE_SB_EENSR_INSA_ILi32EEESB_EEEEESH_SI_SH_SI_NS1B_6fusion15FusionCallbacksIS1F_NS1K_17LinearCombinationISH_fSH_fLNS_15FloatRoundStyleE2EEESG_S1J_JEEENS4_5SM1004TMEM4LOAD26SM100_TMEM_LOAD_32dp32b32xESY_NSZ_INS10_ILi2ELi4ELi3EEES13_NSR_INS5_IJS14_S1H_EEENS5_IJS1H_SB_EEEEEEENS4_39AutoVectorizingCopyWithAssumedAlignmentILi128EEENS4_14SM90_TMA_STOREES1Y_S20_S20_EEEvvEEEEvNT_6ParamsE) ;  /* 0xffffff7c02987950 */ /* 0x000fea0003c3ffff */
        .weak           $__internal_1_$__cuda_sm10x_tcgen05_guardrail_trap_phase_invalid_during_alloc
        .type           $__internal_1_$__cuda_sm10x_tcgen05_guardrail_trap_phase_invalid_during_alloc,@function
        .size           $__internal_1_$__cuda_sm10x_tcgen05_guardrail_trap_phase_invalid_during_alloc,($__internal_2_$__cuda_sm10x_tcgen05_guardrail_trap_unallocated_columns_being_dealloced - $__internal_1_$__cuda_sm10x_tcgen05_guardrail_trap_phase_invalid_during_alloc)
$__internal_1_$__cuda_sm10x_tcgen05_guardrail_trap_phase_invalid_during_alloc:
[----:B------:R-:W-:Y:S05]  /*81a0*/  BPT.TRAP 0x1 ;  /* 0x000000040000795c */ /* 0x000fea0000300000 */
[----:B------:R-:W-:-:S04]  /*81b0*/  MOV R3, 0x0 ;  /* 0x0000000000037802 */ /* 0x000fc80000000f00 */
[----:B------:R-:W-:Y:S05]  /*81c0*/  RET.REL.NODEC R2 `(_ZN7cutlass13device_kernelINS_4gemm6kernel13GemmUniversalIN4cute5tupleIJiiiiEEENS1_10collective13CollectiveMmaINS1_35MainloopSm100TmaUmmaWarpSpecializedILi4ELi2ELi4ENS5_IJNS4_1CILi1EEESB_SB_EEEEENS5_IJNSA_ILi128EEENSA_ILi64EEESE_EEENS_6half_tENS5_IJlSB_lEEESH_SI_NS4_8TiledMMAINS4_8MMA_AtomIJNS4_20SM100_MMA_F16BF16_SSISH_SH_fLi128ELi64ELNS4_4UMMA5MajorE0ELSN_0ELNSM_7ScaleInE0ELSO_0EEEEEENS4_6LayoutISC_NS5_IJNSA_ILi0EEESS_SS_EEEEENS5_IJNS4_10UnderscoreESV_SV_EEEEENS4_13SM90_TMA_LOADENS4_14ComposedLayoutINS4_7SwizzleILi3ELi4ELi3EEENS4_18smem_ptr_flag_bitsILi16EEENSR_INS5_IJNSA_ILi8EEESF_EEENS5_IJSF_SB_EEEEEEEvNS4_8identityESY_S18_vS19_EENS_8epilogue10collective18CollectiveEpilogueINS1B_23Sm100TmaWarpSpecializedILi3ELi2ELi32ELb1ELb0EEEJSG_NS5_IJNSR_ISE_SB_EENSR_INSA_ILi32EEESB_EEEEESH_SI_SH_SI_NS1B_6fusion15FusionCallbacksIS1F_NS1K_17LinearCombinationISH_fSH_fLNS_15FloatRoundStyleE2EEESG_S1J_JEEENS4_5SM1004TMEM4LOAD26SM100_TMEM_LOAD_32dp32b32xESY_NSZ_INS10_ILi2ELi4ELi3EEES13_NSR_INS5_IJS14_S1H_EEENS5_IJS1H_SB_EEEEEEENS4_39AutoVectorizingCopyWithAssumedAlignmentILi128EEENS4_14SM90_TMA_STOREES1Y_S20_S20_EEEvvEEEEvNT_6ParamsE) ;  /* 0xffffff7c028c7950 */ /* 0x000fea0003c3ffff */
        .weak           $__internal_2_$__cuda_sm10x_tcgen05_guardrail_trap_unallocated_columns_being_dealloced
        .type           $__internal_2_$__cuda_sm10x_tcgen05_guardrail_trap_unallocated_columns_being_dealloced,@function
        .size           $__internal_2_$__cuda_sm10x_tcgen05_guardrail_trap_unallocated_columns_being_dealloced,(.L_x_154 - $__internal_2_$__cuda_sm10x_tcgen05_guardrail_trap_unallocated_columns_being_dealloced)
$__internal_2_$__cuda_sm10x_tcgen05_guardrail_trap_unallocated_columns_being_dealloced:
[----:B------:R-:W-:Y:S05]  /*81d0*/  BPT.TRAP 0x1 ;  /* 0x000000040000795c */ /* 0x000fea0000300000 */
[----:B------:R-:W-:-:S04]  /*81e0*/  HFMA2 R3, -RZ, RZ, 0, 0 ;  /* 0x00000000ff037431 */ /* 0x000fc800000001ff */
[----:B------:R-:W-:Y:S05]  /*81f0*/  RET.REL.NODEC R2 `(_ZN7cutlass13device_kernelINS_4gemm6kernel13GemmUniversalIN4cute5tupleIJiiiiEEENS1_10collective13CollectiveMmaINS1_35MainloopSm100TmaUmmaWarpSpecializedILi4ELi2ELi4ENS5_IJNS4_1CILi1EEESB_SB_EEEEENS5_IJNSA_ILi128EEENSA_ILi64EEESE_EEENS_6half_tENS5_IJlSB_lEEESH_SI_NS4_8TiledMMAINS4_8MMA_AtomIJNS4_20SM100_MMA_F16BF16_SSISH_SH_fLi128ELi64ELNS4_4UMMA5MajorE0ELSN_0ELNSM_7ScaleInE0ELSO_0EEEEEENS4_6LayoutISC_NS5_IJNSA_ILi0EEESS_SS_EEEEENS5_IJNS4_10UnderscoreESV_SV_EEEEENS4_13SM90_TMA_LOADENS4_14ComposedLayoutINS4_7SwizzleILi3ELi4ELi3EEENS4_18smem_ptr_flag_bitsILi16EEENSR_INS5_IJNSA_ILi8EEESF_EEENS5_IJSF_SB_EEEEEEEvNS4_8identityESY_S18_vS19_EENS_8epilogue10collective18CollectiveEpilogueINS1B_23Sm100TmaWarpSpecializedILi3ELi2ELi32ELb1ELb0EEEJSG_NS5_IJNSR_ISE_SB_EENSR_INSA_ILi32EEESB_EEEEESH_SI_SH_SI_NS1B_6fusion15FusionCallbacksIS1F_NS1K_17LinearCombinationISH_fSH_fLNS_15FloatRoundStyleE2EEESG_S1J_JEEENS4_5SM1004TMEM4LOAD26SM100_TMEM_LOAD_32dp32b32xESY_NSZ_INS10_ILi2ELi4ELi3EEES13_NSR_INS5_IJS14_S1H_EEENS5_IJS1H_SB_EEEEEEENS4_39AutoVectorizingCopyWithAssumedAlignmentILi128EEENS4_14SM90_TMA_STOREES1Y_S20_S20_EEEvvEEEEvNT_6ParamsE) ;  /* 0xffffff7c02807950 */ /* 0x000fea0003c3ffff */
.L_x_153:
[----:B------:R-:W-:-:S00]  /*8200*/  BRA `(.L_x_153) ;  /* 0xfffffffc00fc7947 */ /* 0x000fc0000383ffff */
[----:B------:R-:W-:-:S00]  /*8210*/  NOP ;  /* 0x0000000000007918 */ /* 0x000fc00000000000 */
        /* <DEDUP_REMOVED lines=14> */
.L_x_154:


//--------------------- .nv.global.init           --------------------------
	.section	.nv.global.init,"aw",@progbits
.nv.global.init:
	.type		$str$27,@object
	.size		$str$27,($str$28 - $str$27)
$str$27:
        /*0000*/ 	.byte	0x28, 0x61, 0x64, 0x64, 0x72, 0x65, 0x73, 0x73, 0x20, 0x26, 0x20, 0x6d, 0x61, 0x73, 0x6b, 0x29
        /*0010*/ 	.byte	0x20, 0x3d, 0x3d, 0x20, 0x30, 0x00
	.type		$str$28,@object
	.size		$str$28,($str$26 - $str$28)
$str$28:
        /*0016*/ 	.byte	0x2f, 0x74, 0x6d, 0x70, 0x2f, 0x63, 0x75, 0x74, 0x6c, 0x61, 0x73, 0x73, 0x5f, 0x73, 0x77, 0x65
        /*0026*/ 	.byte	0x65, 0x70, 0x5f, 0x73, 0x72, 0x63, 0x2f, 0x69, 0x6e, 0x63, 0x6c, 0x75, 0x64, 0x65, 0x2f, 0x63
        /*0036*/ 	.byte	0x75, 0x74, 0x65, 0x2f, 0x70, 0x6f, 0x69, 0x6e, 0x74, 0x65, 0x72, 0x5f, 0x66, 0x6c, 0x61, 0x67
        /*0046*/ 	.byte	0x67, 0x65, 0x64, 0x2e, 0x68, 0x70, 0x70, 0x00
	.type		$str$26,@object
	.size		$str$26,($str$25 - $str$26)
$str$26:
        /*004e*/ 	.byte	0x2f, 0x74, 0x6d, 0x70, 0x2f, 0x63, 0x75, 0x74, 0x6c, 0x61, 0x73, 0x73, 0x5f, 0x73, 0x77, 0x65
        /*005e*/ 	.byte	0x65, 0x70, 0x5f, 0x73, 0x72, 0x63, 0x2f, 0x69, 0x6e, 0x63, 0x6c, 0x75, 0x64, 0x65, 0x2f, 0x63
        /*006e*/ 	.byte	0x75, 0x74, 0x65, 0x2f, 0x61, 0x74, 0x6f, 0x6d, 0x2f, 0x63, 0x6f, 0x70, 0x79, 0x5f, 0x74, 0x72
        /*007e*/ 	.byte	0x61, 0x69, 0x74, 0x73, 0x5f, 0x73, 0x6d, 0x31, 0x30, 0x30, 0x2e, 0x68, 0x70, 0x70, 0x00
	.type		$str$25,@object
	.size		$str$25,(__unnamed_1 - $str$25)
$str$25:
        /*008d*/ 	.byte	0x28, 0x28, 0x75, 0x69, 0x6e, 0x74, 0x33, 0x32, 0x5f, 0x74, 0x28, 0x74, 0x68, 0x72, 0x65, 0x61
        /*009d*/ 	.byte	0x64, 0x49, 0x64, 0x78, 0x2e, 0x78, 0x29, 0x20, 0x2f, 0x20, 0x33, 0x32, 0x29, 0x20, 0x25, 0x20
        /*00ad*/ 	.byte	0x34, 0x29, 0x20, 0x3d, 0x3d, 0x20, 0x28, 0x28, 0x28, 0x74, 0x6d, 0x65, 0x6d, 0x5f, 0x61, 0x64
        /*00bd*/ 	.byte	0x64, 0x72, 0x20, 0x3e, 0x3e, 0x20, 0x31, 0x36, 0x29, 0x20, 0x2f, 0x20, 0x33, 0x32, 0x29, 0x20
        /*00cd*/ 	.byte	0x25, 0x20, 0x34, 0x29, 0x00
	.type		__unnamed_1,@object
	.size		__unnamed_1,(__unnamed_2 - __unnamed_1)
__unnamed_1:
        /*00d2*/ 	.byte	0x61, 0x75, 0x74, 0x6f, 0x20, 0x63, 0x75, 0x74, 0x65, 0x3a, 0x3a, 0x61, 0x73, 0x5f, 0x70, 0x6f
        /* <DEDUP_REMOVED lines=24> */
        /*0262*/ 	.byte	0x3e, 0x3e, 0x3e, 0x3e, 0x5d, 0x00
	.type		__unnamed_2,@object
	.size		__unnamed_2,(.L_2 - __unnamed_2)
__unnamed_2:
        /* <DEDUP_REMOVED lines=42> */
        /*0508*/ 	.byte	0x3e, 0x3e, 0x5d, 0x00
.L_2:


//--------------------- .nv.shared._ZN7cutlass13device_kernelINS_4gemm6kernel13GemmUniversalIN4cute5tupleIJiiiiEEENS1_10collective13CollectiveMmaINS1_35MainloopSm100TmaUmmaWarpSpecializedILi4ELi2ELi4ENS5_IJNS4_1CILi1EEESB_SB_EEEEENS5_IJNSA_ILi128EEENSA_ILi64EEESE_EEENS_6half_tENS5_IJlSB_lEEESH_SI_NS4_8TiledMMAINS4_8MMA_AtomIJNS4_20SM100_MMA_F16BF16_SSISH_SH_fLi128ELi64ELNS4_4UMMA5MajorE0ELSN_0ELNSM_7ScaleInE0ELSO_0EEEEEENS4_6LayoutISC_NS5_IJNSA_ILi0EEESS_SS_EEEEENS5_IJNS4_10UnderscoreESV_SV_EEEEENS4_13SM90_TMA_LOADENS4_14ComposedLayoutINS4_7SwizzleILi3ELi4ELi3EEENS4_18smem_ptr_flag_bitsILi16EEENSR_INS5_IJNSA_ILi8EEESF_EEENS5_IJSF_SB_EEEEEEEvNS4_8identityESY_S18_vS19_EENS_8epilogue10collective18CollectiveEpilogueINS1B_23Sm100TmaWarpSpecializedILi3ELi2ELi32ELb1ELb0EEEJSG_NS5_IJNSR_ISE_SB_EENSR_INSA_ILi32EEESB_EEEEESH_SI_SH_SI_NS1B_6fusion15FusionCallbacksIS1F_NS1K_17LinearCombinationISH_fSH_fLNS_15FloatRoundStyleE2EEESG_S1J_JEEENS4_5SM1004TMEM4LOAD26SM100_TMEM_LOAD_32dp32b32xESY_NSZ_INS10_ILi2ELi4ELi3EEES13_NSR_INS5_IJS14_S1H_EEENS5_IJS1H_SB_EEEEEEENS4_39AutoVectorizingCopyWithAssumedAlignmentILi128EEENS4_14SM90_TMA_STOREES1Y_S20_S20_EEEvvEEEEvNT_6ParamsE --------------------------
	.section	.nv.shared._ZN7cutlass13device_kernelINS_4gemm6kernel13GemmUniversalIN4cute5tupleIJiiiiEEENS1_10collective13CollectiveMmaINS1_35MainloopSm100TmaUmmaWarpSpecializedILi4ELi2ELi4ENS5_IJNS4_1CILi1EEESB_SB_EEEEENS5_IJNSA_ILi128EEENSA_ILi64EEESE_EEENS_6half_tENS5_IJlSB_lEEESH_SI_NS4_8TiledMMAINS4_8MMA_AtomIJNS4_20SM100_MMA_F16BF16_SSISH_SH_fLi128ELi64ELNS4_4UMMA5MajorE0ELSN_0ELNSM_7ScaleInE0ELSO_0EEEEEENS4_6LayoutISC_NS5_IJNSA_ILi0EEESS_SS_EEEEENS5_IJNS4_10UnderscoreESV_SV_EEEEENS4_13SM90_TMA_LOADENS4_14ComposedLayoutINS4_7SwizzleILi3ELi4ELi3EEENS4_18smem_ptr_flag_bitsILi16EEENSR_INS5_IJNSA_ILi8EEESF_EEENS5_IJSF_SB_EEEEEEEvNS4_8identityESY_S18_vS19_EENS_8epilogue10collective18CollectiveEpilogueINS1B_23Sm100TmaWarpSpecializedILi3ELi2ELi32ELb1ELb0EEEJSG_NS5_IJNSR_ISE_SB_EENSR_INSA_ILi32EEESB_EEEEESH_SI_SH_SI_NS1B_6fusion15FusionCallbacksIS1F_NS1K_17LinearCombinationISH_fSH_fLNS_15FloatRoundStyleE2EEESG_S1J_JEEENS4_5SM1004TMEM4LOAD26SM100_TMEM_LOAD_32dp32b32xESY_NSZ_INS10_ILi2ELi4ELi3EEES13_NSR_INS5_IJS14_S1H_EEENS5_IJS1H_SB_EEEEEEENS4_39AutoVectorizingCopyWithAssumedAlignmentILi128EEENS4_14SM90_TMA_STOREES1Y_S20_S20_EEEvvEEEEvNT_6ParamsE,"aw",@nobits
	.sectionflags	@""
	.align	16
	.zero		1024


//--------------------- .nv.shared.reserved.0     --------------------------
	.section	.nv.shared.reserved.0,"aw",@nobits
	.weak		__nv_reservedSMEM_offset_0_alias
	.size		__nv_reservedSMEM_offset_0_alias, 0, 64
	.other		__nv_reservedSMEM_offset_0_alias,@"STO_CUDA_RESERVED_SHARED STV_DEFAULT"
__nv_reservedSMEM_offset_0_alias:
	.zero		0
.nv.shared.reserved.0:
	.zero		64
	.weak		__nv_reservedSMEM_tcgen05_partition
	.type		__nv_reservedSMEM_tcgen05_partition,@object
	.size		__nv_reservedSMEM_tcgen05_partition,(.L_0 - __nv_reservedSMEM_tcgen05_partition)
__nv_reservedSMEM_tcgen05_partition:
	.zero		32
.L_0:


//--------------------- .nv.global                --------------------------
	.section	.nv.global,"aw",@nobits
.nv.global:
	.type		_ZN40_INTERNAL_892d4ebe_4_k_cu_9e68fc20_259034cute1_E,@object
	.size		_ZN40_INTERNAL_892d4ebe_4_k_cu_9e68fc20_259034cute1_E,(_ZN40_INTERNAL_892d4ebe_4_k_cu_9e68fc20_259034cuda3std3__45__cpo6cbeginE - _ZN40_INTERNAL_892d4ebe_4_k_cu_9e68fc20_259034cute1_E)
_ZN40_INTERNAL_892d4ebe_4_k_cu_9e68fc20_259034cute1_E:
	.zero		1
	.type		_ZN40_INTERNAL_892d4ebe_4_k_cu_9e68fc20_259034cuda3std3__45__cpo6cbeginE,@object
	.size		_ZN40_INTERNAL_892d4ebe_4_k_cu_9e68fc20_259034cuda3std3__45__cpo6cbeginE,(_ZN40_INTERNAL_892d4ebe_4_k_cu_9e68fc20_259034cuda3std3__48in_placeE - _ZN40_INTERNAL_892d4ebe_4_k_cu_9e68fc20_259034cuda3std3__45__cpo6cbeginE)
_ZN40_INTERNAL_892d4ebe_4_k_cu_9e68fc20_259034cuda3std3__45__cpo6cbeginE:
	.zero		1
	.type		_ZN40_INTERNAL_892d4ebe_4_k_cu_9e68fc20_259034cuda3std3__48in_placeE,@object
	.size		_ZN40_INTERNAL_892d4ebe_4_k_cu_9e68fc20_259034cuda3std3__48in_placeE,(_ZN40_INTERNAL_892d4ebe_4_k_cu_9e68fc20_259034cuda3std6ranges3__45__cpo9iter_moveE - _ZN40_INTERNAL_892d4ebe_4_k_cu_9e68fc20_259034cuda3std3__48in_placeE)
_ZN40_INTERNAL_892d4ebe_4_k_cu_9e68fc20_259034cuda3std3__48in_placeE:
	.zero		1
	.type		_ZN40_INTERNAL_892d4ebe_4_k_cu_9e68fc20_259034cuda3std6ranges3__45__cpo9iter_moveE,@object
	.size		_ZN40_INTERNAL_892d4ebe_4_k_cu_9e68fc20_259034cuda3std6ranges3__45__cpo9iter_moveE,(_ZN40_INTERNAL_892d4ebe_4_k_cu_9e68fc20_259034cuda3std3__45__cpo5beginE - _ZN40_INTERNAL_892d4ebe_4_k_cu_9e68fc20_259034cuda3std6ranges3__45__cpo9iter_moveE)
_ZN40_INTERNAL_892d4ebe_4_k_cu_9e68fc20_259034cuda3std6ranges3__45__cpo9iter_moveE:
	.zero		1
	.type		_ZN40_INTERNAL_892d4ebe_4_k_cu_9e68fc20_259034cuda3std3__45__cpo5beginE,@object
	.size		_ZN40_INTERNAL_892d4ebe_4_k_cu_9e68fc20_259034cuda3std3__45__cpo5beginE,(_ZN40_INTERNAL_892d4ebe_4_k_cu_9e68fc20_259034cuda3std3__442_GLOBAL__N__892d4ebe_4_k_cu_9e68fc20_259036ignoreE - _ZN40_INTERNAL_892d4ebe_4_k_cu_9e68fc20_259034cuda3std3__45__cpo5beginE)
_ZN40_INTERNAL_892d4ebe_4_k_cu_9e68fc20_259034cuda3std3__45__cpo5beginE:
	.zero		1
	.type		_ZN40_INTERNAL_892d4ebe_4_k_cu_9e68fc20_259034cuda3std3__442_GLOBAL__N__892d4ebe_4_k_cu_9e68fc20_259036ignoreE,@object
	.size		_ZN40_INTERNAL_892d4ebe_4_k_cu_9e68fc20_259034cuda3std3__442_GLOBAL__N__892d4ebe_4_k_cu_9e68fc20_259036ignoreE,(_ZN40_INTERNAL_892d4ebe_4_k_cu_9e68fc20_259034cute7productE - _ZN40_INTERNAL_892d4ebe_4_k_cu_9e68fc20_259034cuda3std3__442_GLOBAL__N__892d4ebe_4_k_cu_9e68fc20_259036ignoreE)
_ZN40_INTERNAL_892d4ebe_4_k_cu_9e68fc20_259034cuda3std3__442_GLOBAL__N__892d4ebe_4_k_cu_9e68fc20_259036ignoreE:
	.zero		1
	.type		_ZN40_INTERNAL_892d4ebe_4_k_cu_9e68fc20_259034cute7productE,@object
	.size		_ZN40_INTERNAL_892d4ebe_4_k_cu_9e68fc20_259034cute7productE,(_ZN40_INTERNAL_892d4ebe_4_k_cu_9e68fc20_259034cuda3std3__45__cpo3endE - _ZN40_INTERNAL_892d4ebe_4_k_cu_9e68fc20_259034cute7productE)
_ZN40_INTERNAL_892d4ebe_4_k_cu_9e68fc20_259034cute7productE:
	.zero		1
	.type		_ZN40_INTERNAL_892d4ebe_4_k_cu_9e68fc20_259034cuda3std3__45__cpo3endE,@object
	.size		_ZN40_INTERNAL_892d4ebe_4_k_cu_9e68fc20_259034cuda3std3__45__cpo3endE,(_ZN40_INTERNAL_892d4ebe_4_k_cu_9e68fc20_259034cuda3std3__419piecewise_constructE - _ZN40_INTERNAL_892d4ebe_4_k_cu_9e68fc20_259034cuda3std3__45__cpo3endE)
_ZN40_INTERNAL_892d4ebe_4_k_cu_9e68fc20_259034cuda3std3__45__cpo3endE:
	.zero		1
	.type		_ZN40_INTERNAL_892d4ebe_4_k_cu_9e68fc20_259034cuda3std3__419piecewise_constructE,@object
	.size		_ZN40_INTERNAL_892d4ebe_4_k_cu_9e68fc20_259034cuda3std3__419piecewise_constructE,(_ZN40_INTERNAL_892d4ebe_4_k_cu_9e68fc20_259034cuda3std3__45__cpo4cendE - _ZN40_INTERNAL_892d4ebe_4_k_cu_9e68fc20_259034cuda3std3__419piecewise_constructE)
_ZN40_INTERNAL_892d4ebe_4_k_cu_9e68fc20_259034cuda3std3__419piecewise_constructE:
	.zero		1
	.type		_ZN40_INTERNAL_892d4ebe_4_k_cu_9e68fc20_259034cuda3std3__45__cpo4cendE,@object
	.size		_ZN40_INTERNAL_892d4ebe_4_k_cu_9e68fc20_259034cuda3std3__45__cpo4cendE,(_ZN40_INTERNAL_892d4ebe_4_k_cu_9e68fc20_259034cuda3std6ranges3__45__cpo4swapE - _ZN40_INTERNAL_892d4ebe_4_k_cu_9e68fc20_259034cuda3std3__45__cpo4cendE)
_ZN40_INTERNAL_892d4ebe_4_k_cu_9e68fc20_259034cuda3std3__45__cpo4cendE:
	.zero		1
	.type		_ZN40_INTERNAL_892d4ebe_4_k_cu_9e68fc20_259034cuda3std6ranges3__45__cpo4swapE,@object
	.size		_ZN40_INTERNAL_892d4ebe_4_k_cu_9e68fc20_259034cuda3std6ranges3__45__cpo4swapE,(.L_10 - _ZN40_INTERNAL_892d4ebe_4_k_cu_9e68fc20_259034cuda3std6ranges3__45__cpo4swapE)
_ZN40_INTERNAL_892d4ebe_4_k_cu_9e68fc20_259034cuda3std6ranges3__45__cpo4swapE:
	.zero		1
.L_10:


//--------------------- .nv.constant0._ZN7cutlass13device_kernelINS_4gemm6kernel13GemmUniversalIN4cute5tupleIJiiiiEEENS1_10collective13CollectiveMmaINS1_35MainloopSm100TmaUmmaWarpSpecializedILi4ELi2ELi4ENS5_IJNS4_1CILi1EEESB_SB_EEEEENS5_IJNSA_ILi128EEENSA_ILi64EEESE_EEENS_6half_tENS5_IJlSB_lEEESH_SI_NS4_8TiledMMAINS4_8MMA_AtomIJNS4_20SM100_MMA_F16BF16_SSISH_SH_fLi128ELi64ELNS4_4UMMA5MajorE0ELSN_0ELNSM_7ScaleInE0ELSO_0EEEEEENS4_6LayoutISC_NS5_IJNSA_ILi0EEESS_SS_EEEEENS5_IJNS4_10UnderscoreESV_SV_EEEEENS4_13SM90_TMA_LOADENS4_14ComposedLayoutINS4_7SwizzleILi3ELi4ELi3EEENS4_18smem_ptr_flag_bitsILi16EEENSR_INS5_IJNSA_ILi8EEESF_EEENS5_IJSF_SB_EEEEEEEvNS4_8identityESY_S18_vS19_EENS_8epilogue10collective18CollectiveEpilogueINS1B_23Sm100TmaWarpSpecializedILi3ELi2ELi32ELb1ELb0EEEJSG_NS5_IJNSR_ISE_SB_EENSR_INSA_ILi32EEESB_EEEEESH_SI_SH_SI_NS1B_6fusion15FusionCallbacksIS1F_NS1K_17LinearCombinationISH_fSH_fLNS_15FloatRoundStyleE2EEESG_S1J_JEEENS4_5SM1004TMEM4LOAD26SM100_TMEM_LOAD_32dp32b32xESY_NSZ_INS10_ILi2ELi4ELi3EEES13_NSR_INS5_IJS14_S1H_EEENS5_IJS1H_SB_EEEEEEENS4_39AutoVectorizingCopyWithAssumedAlignmentILi128EEENS4_14SM90_TMA_STOREES1Y_S20_S20_EEEvvEEEEvNT_6ParamsE --------------------------
	.section	.nv.constant0._ZN7cutlass13device_kernelINS_4gemm6kernel13GemmUniversalIN4cute5tupleIJiiiiEEENS1_10collective13CollectiveMmaINS1_35MainloopSm100TmaUmmaWarpSpecializedILi4ELi2ELi4ENS5_IJNS4_1CILi1EEESB_SB_EEEEENS5_IJNSA_ILi128EEENSA_ILi64EEESE_EEENS_6half_tENS5_IJlSB_lEEESH_SI_NS4_8TiledMMAINS4_8MMA_AtomIJNS4_20SM100_MMA_F16BF16_SSISH_SH_fLi128ELi64ELNS4_4UMMA5MajorE0ELSN_0ELNSM_7ScaleInE0ELSO_0EEEEEENS4_6LayoutISC_NS5_IJNSA_ILi0EEESS_SS_EEEEENS5_IJNS4_10UnderscoreESV_SV_EEEEENS4_13SM90_TMA_LOADENS4_14ComposedLayoutINS4_7SwizzleILi3ELi4ELi3EEENS4_18smem_ptr_flag_bitsILi16EEENSR_INS5_IJNSA_ILi8EEESF_EEENS5_IJSF_SB_EEEEEEEvNS4_8identityESY_S18_vS19_EENS_8epilogue10collective18CollectiveEpilogueINS1B_23Sm100TmaWarpSpecializedILi3ELi2ELi32ELb1ELb0EEEJSG_NS5_IJNSR_ISE_SB_EENSR_INSA_ILi32EEESB_EEEEESH_SI_SH_SI_NS1B_6fusion15FusionCallbacksIS1F_NS1K_17LinearCombinationISH_fSH_fLNS_15FloatRoundStyleE2EEESG_S1J_JEEENS4_5SM1004TMEM4LOAD26SM100_TMEM_LOAD_32dp32b32xESY_NSZ_INS10_ILi2ELi4ELi3EEES13_NSR_INS5_IJS14_S1H_EEENS5_IJS1H_SB_EEEEEEENS4_39AutoVectorizingCopyWithAssumedAlignmentILi128EEENS4_14SM90_TMA_STOREES1Y_S20_S20_EEEvvEEEEvNT_6ParamsE,"a",@progbits
	.sectionflags	@""
	.align	4
.nv.constant0._ZN7cutlass13device_kernelINS_4gemm6kernel13GemmUniversalIN4cute5tupleIJiiiiEEENS1_10collective13CollectiveMmaINS1_35MainloopSm100TmaUmmaWarpSpecializedILi4ELi2ELi4ENS5_IJNS4_1CILi1EEESB_SB_EEEEENS5_IJNSA_ILi128EEENSA_ILi64EEESE_EEENS_6half_tENS5_IJlSB_lEEESH_SI_NS4_8TiledMMAINS4_8MMA_AtomIJNS4_20SM100_MMA_F16BF16_SSISH_SH_fLi128ELi64ELNS4_4UMMA5MajorE0ELSN_0ELNSM_7ScaleInE0ELSO_0EEEEEENS4_6LayoutISC_NS5_IJNSA_ILi0EEESS_SS_EEEEENS5_IJNS4_10UnderscoreESV_SV_EEEEENS4_13SM90_TMA_LOADENS4_14ComposedLayoutINS4_7SwizzleILi3ELi4ELi3EEENS4_18smem_ptr_flag_bitsILi16EEENSR_INS5_IJNSA_ILi8EEESF_EEENS5_IJSF_SB_EEEEEEEvNS4_8identityESY_S18_vS19_EENS_8epilogue10collective18CollectiveEpilogueINS1B_23Sm100TmaWarpSpecializedILi3ELi2ELi32ELb1ELb0EEEJSG_NS5_IJNSR_ISE_SB_EENSR_INSA_ILi32EEESB_EEEEESH_SI_SH_SI_NS1B_6fusion15FusionCallbacksIS1F_NS1K_17LinearCombinationISH_fSH_fLNS_15FloatRoundStyleE2EEESG_S1J_JEEENS4_5SM1004TMEM4LOAD26SM100_TMEM_LOAD_32dp32b32xESY_NSZ_INS10_ILi2ELi4ELi3EEES13_NSR_INS5_IJS14_S1H_EEENS5_IJS1H_SB_EEEEEEENS4_39AutoVectorizingCopyWithAssumedAlignmentILi128EEENS4_14SM90_TMA_STOREES1Y_S20_S20_EEEvvEEEEvNT_6ParamsE:
	.zero		2944


//--------------------- SYMBOLS --------------------------

	.type		.nv.reservedSmem.offset0,@object
	.size		.nv.reservedSmem.offset0,0x4
	.type		.nv.reservedSmem.cap,@object
	.size		.nv.reservedSmem.cap,0x4
	.type		__assertfail,@function
